//
// Generated by NVIDIA NVVM Compiler
//
// Compiler Build ID: CL-36424714
// Cuda compilation tools, release 13.0, V13.0.88
// Based on NVVM 20.0.0
//

.version 9.0
.target sm_100
.address_size 64

	// .globl	adam

.visible .entry adam(
	.param .u64 .ptr .align 1 adam_param_0,
	.param .u32 adam_param_1,
	.param .f32 adam_param_2,
	.param .f32 adam_param_3,
	.param .f32 adam_param_4,
	.param .f32 adam_param_5,
	.param .f32 adam_param_6,
	.param .f32 adam_param_7,
	.param .u32 adam_param_8,
	.param .u64 .ptr .align 1 adam_param_9,
	.param .u64 .ptr .align 1 adam_param_10,
	.param .u64 .ptr .align 1 adam_param_11
)
{
	.reg .pred 	%p<42>;
	.reg .b32 	%r<35>;
	.reg .b32 	%f<169>;
	.reg .b64 	%rd<15>;

	ld.param.u64 	%rd1, [adam_param_0];
	ld.param.u32 	%r3, [adam_param_1];
	ld.param.f32 	%f20, [adam_param_2];
	ld.param.f32 	%f21, [adam_param_3];
	ld.param.f32 	%f22, [adam_param_4];
	ld.param.f32 	%f23, [adam_param_5];
	ld.param.f32 	%f24, [adam_param_6];
	ld.param.f32 	%f25, [adam_param_7];
	ld.param.u32 	%r2, [adam_param_8];
	ld.param.u64 	%rd2, [adam_param_9];
	ld.param.u64 	%rd3, [adam_param_10];
	ld.param.u64 	%rd4, [adam_param_11];
	mov.u32 	%r4, %ctaid.x;
	mov.u32 	%r5, %ntid.x;
	mov.u32 	%r6, %tid.x;
	mad.lo.s32 	%r1, %r4, %r5, %r6;
	setp.ge.s32 	%p1, %r1, %r3;
	mov.f32 	%f167, 0f3F800000;
	@%p1 bra 	$L__BB0_18;
	cvta.to.global.u64 	%rd5, %rd1;
	cvta.to.global.u64 	%rd6, %rd2;
	cvta.to.global.u64 	%rd7, %rd3;
	mul.wide.s32 	%rd8, %r1, 4;
	add.s64 	%rd9, %rd5, %rd8;
	ld.global.f32 	%f27, [%rd9];
	max.f32 	%f28, %f27, %f24;
	min.f32 	%f29, %f28, %f25;
	add.s64 	%rd10, %rd6, %rd8;
	ld.global.f32 	%f30, [%rd10];
	mov.f32 	%f26, 0f3F800000;
	sub.f32 	%f31, %f26, %f21;
	mul.f32 	%f32, %f31, %f29;
	fma.rn.f32 	%f33, %f21, %f30, %f32;
	st.global.f32 	[%rd10], %f33;
	add.s64 	%rd11, %rd7, %rd8;
	ld.global.f32 	%f34, [%rd11];
	sub.f32 	%f35, %f26, %f22;
	mul.f32 	%f36, %f35, %f29;
	mul.f32 	%f37, %f29, %f36;
	fma.rn.f32 	%f1, %f22, %f34, %f37;
	st.global.f32 	[%rd11], %f1;
	ld.global.f32 	%f2, [%rd10];
	cvt.rn.f32.s32 	%f3, %r2;
	mul.f32 	%f38, %f3, 0f3F000000;
	cvt.rzi.f32.f32 	%f39, %f38;
	add.f32 	%f40, %f39, %f39;
	sub.f32 	%f41, %f3, %f40;
	abs.f32 	%f4, %f41;
	abs.f32 	%f5, %f21;
	setp.lt.f32 	%p2, %f5, 0f00800000;
	mul.f32 	%f42, %f5, 0f4B800000;
	selp.f32 	%f43, %f42, %f5, %p2;
	selp.f32 	%f44, 0fC1C00000, 0f00000000, %p2;
	mov.b32 	%r7, %f43;
	add.s32 	%r8, %r7, -1060439283;
	and.b32  	%r9, %r8, -8388608;
	sub.s32 	%r10, %r7, %r9;
	mov.b32 	%f45, %r10;
	cvt.rn.f32.s32 	%f46, %r9;
	fma.rn.f32 	%f47, %f46, 0f34000000, %f44;
	add.f32 	%f48, %f45, 0fBF800000;
	add.f32 	%f49, %f45, 0f3F800000;
	rcp.approx.ftz.f32 	%f50, %f49;
	add.f32 	%f51, %f48, %f48;
	mul.f32 	%f52, %f51, %f50;
	mul.f32 	%f53, %f52, %f52;
	sub.f32 	%f54, %f48, %f52;
	add.f32 	%f55, %f54, %f54;
	neg.f32 	%f56, %f52;
	fma.rn.f32 	%f57, %f56, %f48, %f55;
	mul.rn.f32 	%f58, %f50, %f57;
	fma.rn.f32 	%f59, %f53, 0f3A2C32E4, 0f3B52E7DB;
	fma.rn.f32 	%f60, %f59, %f53, 0f3C93BB73;
	fma.rn.f32 	%f61, %f60, %f53, 0f3DF6384F;
	mul.rn.f32 	%f62, %f61, %f53;
	fma.rn.f32 	%f63, %f52, 0f3FB8AA3B, %f47;
	sub.f32 	%f64, %f47, %f63;
	fma.rn.f32 	%f65, %f52, 0f3FB8AA3B, %f64;
	fma.rn.f32 	%f66, %f58, 0f3FB8AA3B, %f65;
	fma.rn.f32 	%f67, %f52, 0f32A55E34, %f66;
	mul.f32 	%f68, %f62, 0f40400000;
	fma.rn.f32 	%f69, %f68, %f58, %f67;
	fma.rn.f32 	%f70, %f62, %f52, %f69;
	add.rn.f32 	%f71, %f63, %f70;
	neg.f32 	%f72, %f63;
	add.rn.f32 	%f73, %f71, %f72;
	neg.f32 	%f74, %f73;
	add.rn.f32 	%f75, %f70, %f74;
	mul.rn.f32 	%f76, %f71, %f3;
	neg.f32 	%f77, %f76;
	fma.rn.f32 	%f78, %f71, %f3, %f77;
	fma.rn.f32 	%f79, %f75, %f3, %f78;
	cvt.rni.f32.f32 	%f80, %f76;
	sub.f32 	%f81, %f76, %f80;
	add.f32 	%f82, %f81, %f79;
	fma.rn.f32 	%f83, %f82, 0f391FCB8E, 0f3AAF85ED;
	fma.rn.f32 	%f84, %f83, %f82, 0f3C1D9856;
	fma.rn.f32 	%f85, %f84, %f82, 0f3D6357BB;
	fma.rn.f32 	%f86, %f85, %f82, 0f3E75FDEC;
	fma.rn.f32 	%f87, %f86, %f82, 0f3F317218;
	fma.rn.f32 	%f88, %f87, %f82, 0f3F800000;
	cvt.rzi.s32.f32 	%r11, %f80;
	setp.gt.f32 	%p3, %f80, 0f00000000;
	selp.b32 	%r12, 0, -2097152000, %p3;
	add.s32 	%r13, %r12, 2130706432;
	mov.b32 	%f89, %r13;
	mul.f32 	%f90, %f88, %f89;
	shl.b32 	%r14, %r11, 23;
	sub.s32 	%r15, %r14, %r12;
	mov.b32 	%f91, %r15;
	mul.f32 	%f92, %f90, %f91;
	abs.f32 	%f93, %f76;
	setp.gt.f32 	%p4, %f93, 0f43180000;
	setp.lt.f32 	%p5, %f76, 0f00000000;
	selp.f32 	%f94, 0f00000000, 0f7F800000, %p5;
	selp.f32 	%f6, %f94, %f92, %p4;
	setp.eq.f32 	%p6, %f21, 0f3F800000;
	setp.eq.s32 	%p7, %r2, 0;
	or.pred  	%p8, %p6, %p7;
	@%p8 bra 	$L__BB0_9;
	setp.num.f32 	%p9, %f5, %f5;
	abs.f32 	%f95, %f3;
	setp.num.f32 	%p10, %f95, %f95;
	and.pred  	%p11, %p9, %p10;
	@%p11 bra 	$L__BB0_4;
	add.rn.f32 	%f167, %f21, %f3;
	bra.uni 	$L__BB0_9;
$L__BB0_4:
	setp.neu.f32 	%p12, %f21, 0f00000000;
	setp.neu.f32 	%p13, %f5, 0f7F800000;
	and.pred  	%p14, %p12, %p13;
	@%p14 bra 	$L__BB0_6;
	setp.neu.f32 	%p20, %f4, 0f3F800000;
	add.f32 	%f98, %f21, %f21;
	mov.b32 	%r16, %f98;
	setp.lt.s32 	%p21, %r2, 0;
	xor.b32  	%r17, %r16, 2139095040;
	selp.b32 	%r18, %r17, %r16, %p21;
	and.b32  	%r19, %r18, 2147483647;
	selp.b32 	%r20, %r19, %r18, %p20;
	mov.b32 	%f167, %r20;
	bra.uni 	$L__BB0_9;
$L__BB0_6:
	setp.eq.f32 	%p15, %f21, 0fBF800000;
	setp.eq.f32 	%p16, %f95, 0f7F800000;
	and.pred  	%p17, %p15, %p16;
	@%p17 bra 	$L__BB0_9;
	setp.geu.f32 	%p18, %f21, 0f00000000;
	mov.f32 	%f167, %f6;
	@%p18 bra 	$L__BB0_9;
	setp.neu.f32 	%p19, %f4, 0f3F800000;
	neg.f32 	%f97, %f6;
	selp.f32 	%f167, %f6, %f97, %p19;
$L__BB0_9:
	setp.eq.s32 	%p22, %r2, 0;
	mov.f32 	%f168, 0f3F800000;
	sub.f32 	%f100, %f168, %f167;
	div.rn.f32 	%f12, %f2, %f100;
	abs.f32 	%f13, %f22;
	setp.lt.f32 	%p23, %f13, 0f00800000;
	mul.f32 	%f101, %f13, 0f4B800000;
	selp.f32 	%f102, %f101, %f13, %p23;
	selp.f32 	%f103, 0fC1C00000, 0f00000000, %p23;
	mov.b32 	%r21, %f102;
	add.s32 	%r22, %r21, -1060439283;
	and.b32  	%r23, %r22, -8388608;
	sub.s32 	%r24, %r21, %r23;
	mov.b32 	%f104, %r24;
	cvt.rn.f32.s32 	%f105, %r23;
	fma.rn.f32 	%f106, %f105, 0f34000000, %f103;
	add.f32 	%f107, %f104, 0fBF800000;
	add.f32 	%f108, %f104, 0f3F800000;
	rcp.approx.ftz.f32 	%f109, %f108;
	add.f32 	%f110, %f107, %f107;
	mul.f32 	%f111, %f110, %f109;
	mul.f32 	%f112, %f111, %f111;
	sub.f32 	%f113, %f107, %f111;
	add.f32 	%f114, %f113, %f113;
	neg.f32 	%f115, %f111;
	fma.rn.f32 	%f116, %f115, %f107, %f114;
	mul.rn.f32 	%f117, %f109, %f116;
	fma.rn.f32 	%f118, %f112, 0f3A2C32E4, 0f3B52E7DB;
	fma.rn.f32 	%f119, %f118, %f112, 0f3C93BB73;
	fma.rn.f32 	%f120, %f119, %f112, 0f3DF6384F;
	mul.rn.f32 	%f121, %f120, %f112;
	fma.rn.f32 	%f122, %f111, 0f3FB8AA3B, %f106;
	sub.f32 	%f123, %f106, %f122;
	fma.rn.f32 	%f124, %f111, 0f3FB8AA3B, %f123;
	fma.rn.f32 	%f125, %f117, 0f3FB8AA3B, %f124;
	fma.rn.f32 	%f126, %f111, 0f32A55E34, %f125;
	mul.f32 	%f127, %f121, 0f40400000;
	fma.rn.f32 	%f128, %f127, %f117, %f126;
	fma.rn.f32 	%f129, %f121, %f111, %f128;
	add.rn.f32 	%f130, %f122, %f129;
	neg.f32 	%f131, %f122;
	add.rn.f32 	%f132, %f130, %f131;
	neg.f32 	%f133, %f132;
	add.rn.f32 	%f134, %f129, %f133;
	mul.rn.f32 	%f135, %f130, %f3;
	neg.f32 	%f136, %f135;
	fma.rn.f32 	%f137, %f130, %f3, %f136;
	fma.rn.f32 	%f138, %f134, %f3, %f137;
	cvt.rni.f32.f32 	%f139, %f135;
	sub.f32 	%f140, %f135, %f139;
	add.f32 	%f141, %f140, %f138;
	fma.rn.f32 	%f142, %f141, 0f391FCB8E, 0f3AAF85ED;
	fma.rn.f32 	%f143, %f142, %f141, 0f3C1D9856;
	fma.rn.f32 	%f144, %f143, %f141, 0f3D6357BB;
	fma.rn.f32 	%f145, %f144, %f141, 0f3E75FDEC;
	fma.rn.f32 	%f146, %f145, %f141, 0f3F317218;
	fma.rn.f32 	%f147, %f146, %f141, 0f3F800000;
	cvt.rzi.s32.f32 	%r25, %f139;
	setp.gt.f32 	%p24, %f139, 0f00000000;
	selp.b32 	%r26, 0, -2097152000, %p24;
	add.s32 	%r27, %r26, 2130706432;
	mov.b32 	%f148, %r27;
	mul.f32 	%f149, %f147, %f148;
	shl.b32 	%r28, %r25, 23;
	sub.s32 	%r29, %r28, %r26;
	mov.b32 	%f150, %r29;
	mul.f32 	%f151, %f149, %f150;
	abs.f32 	%f152, %f135;
	setp.gt.f32 	%p25, %f152, 0f43180000;
	setp.lt.f32 	%p26, %f135, 0f00000000;
	selp.f32 	%f153, 0f00000000, 0f7F800000, %p26;
	selp.f32 	%f14, %f153, %f151, %p25;
	setp.eq.f32 	%p27, %f22, 0f3F800000;
	or.pred  	%p28, %p27, %p22;
	@%p28 bra 	$L__BB0_17;
	setp.num.f32 	%p29, %f13, %f13;
	abs.f32 	%f154, %f3;
	setp.num.f32 	%p30, %f154, %f154;
	and.pred  	%p31, %p29, %p30;
	@%p31 bra 	$L__BB0_12;
	add.rn.f32 	%f168, %f22, %f3;
	bra.uni 	$L__BB0_17;
$L__BB0_12:
	setp.neu.f32 	%p32, %f22, 0f00000000;
	setp.neu.f32 	%p33, %f13, 0f7F800000;
	and.pred  	%p34, %p32, %p33;
	@%p34 bra 	$L__BB0_14;
	setp.neu.f32 	%p40, %f4, 0f3F800000;
	add.f32 	%f157, %f22, %f22;
	mov.b32 	%r30, %f157;
	setp.lt.s32 	%p41, %r2, 0;
	xor.b32  	%r31, %r30, 2139095040;
	selp.b32 	%r32, %r31, %r30, %p41;
	and.b32  	%r33, %r32, 2147483647;
	selp.b32 	%r34, %r33, %r32, %p40;
	mov.b32 	%f168, %r34;
	bra.uni 	$L__BB0_17;
$L__BB0_14:
	setp.eq.f32 	%p35, %f22, 0fBF800000;
	setp.eq.f32 	%p36, %f154, 0f7F800000;
	and.pred  	%p37, %p35, %p36;
	@%p37 bra 	$L__BB0_17;
	setp.geu.f32 	%p38, %f22, 0f00000000;
	mov.f32 	%f168, %f14;
	@%p38 bra 	$L__BB0_17;
	setp.neu.f32 	%p39, %f4, 0f3F800000;
	neg.f32 	%f156, %f14;
	selp.f32 	%f168, %f14, %f156, %p39;
$L__BB0_17:
	mov.f32 	%f158, 0f3F800000;
	sub.f32 	%f159, %f158, %f168;
	div.rn.f32 	%f160, %f1, %f159;
	neg.f32 	%f161, %f20;
	sqrt.rn.f32 	%f162, %f160;
	add.f32 	%f163, %f23, %f162;
	div.rn.f32 	%f164, %f12, %f163;
	mul.f32 	%f165, %f164, %f161;
	cvta.to.global.u64 	%rd12, %rd4;
	add.s64 	%rd14, %rd12, %rd8;
	st.global.f32 	[%rd14], %f165;
$L__BB0_18:
	ret;

}


// ===== COMPILED SASS (sm_100) =====

	.target	sm_100

	.elftype	@"ET_EXEC"


//--------------------- .note.nv.tkinfo           --------------------------
	.section	.note.nv.tkinfo,"",@"SHT_NOTE"
	.sectionflags	@"SHF_NOTE_NV_TKINFO"
	.tkinfo
        /*0018*/ 	.word	0x00000002
        /*0030*/ 	.string	""
        /*0030*/ 	.string	"ptxas"
        /*0030*/ 	.string	"Cuda compilation tools, release 13.0, V13.0.88"
        /*0030*/ 	.string	"Build cuda_13.0.r13.0/compiler.36424714_0"
        /*0030*/ 	.string	"-arch sm_100 -m 64 "



//--------------------- .note.nv.cuinfo           --------------------------
	.section	.note.nv.cuinfo,"",@"SHT_NOTE"
	.sectionflags	@"SHF_NOTE_NV_CUINFO"
        /*0018*/ 	.short	0x0002
        /*001a*/ 	.short	0x0064
        /*001c*/ 	.short	0x0082
	.zero		2


//--------------------- .nv.info                  --------------------------
	.section	.nv.info,"",@"SHT_CUDA_INFO"
	.align	4


	//----- nvinfo : EIATTR_REGCOUNT
	.align		4
        /*0000*/ 	.byte	0x04, 0x2f
        /*0002*/ 	.short	(.L_1 - .L_0)
	.align		4
.L_0:
        /*0004*/ 	.word	index@(adam)
        /*0008*/ 	.word	0x00000013


	//----- nvinfo : EIATTR_FRAME_SIZE
	.align		4
.L_1:
        /*000c*/ 	.byte	0x04, 0x11
        /*000e*/ 	.short	(.L_3 - .L_2)
	.align		4
.L_2:
        /*0010*/ 	.word	index@($__internal_1_$__cuda_sm3x_div_rn_noftz_f32_slowpath)
        /*0014*/ 	.word	0x00000000


	//----- nvinfo : EIATTR_FRAME_SIZE
	.align		4
.L_3:
        /*0018*/ 	.byte	0x04, 0x11
        /*001a*/ 	.short	(.L_5 - .L_4)
	.align		4
.L_4:
        /*001c*/ 	.word	index@($__internal_0_$__cuda_sm20_sqrt_rn_f32_slowpath)
        /*0020*/ 	.word	0x00000000


	//----- nvinfo : EIATTR_FRAME_SIZE
	.align		4
.L_5:
        /*0024*/ 	.byte	0x04, 0x11
        /*0026*/ 	.short	(.L_7 - .L_6)
	.align		4
.L_6:
        /*0028*/ 	.word	index@(adam)
        /*002c*/ 	.word	0x00000000


	//----- nvinfo : EIATTR_MIN_STACK_SIZE
	.align		4
.L_7:
        /*0030*/ 	.byte	0x04, 0x12
        /*0032*/ 	.short	(.L_9 - .L_8)
	.align		4
.L_8:
        /*0034*/ 	.word	index@(adam)
        /*0038*/ 	.word	0x00000000
.L_9:


//--------------------- .nv.compat                --------------------------
	.section	.nv.compat,"",@"SHT_CUDA_COMPAT_INFO"
	.align	4
        /*0000*/ 	.byte	0x02, 0x09, 0x00, 0x00, 0x02, 0x02, 0x01, 0x00, 0x02, 0x05, 0x05, 0x00, 0x03, 0x07, 0x01, 0x01
        /*0010*/ 	.byte	0x02, 0x03, 0x00, 0x00, 0x02, 0x06, 0x01, 0x00, 0x04, 0x0b, 0x08, 0x00, 0x01, 0x00, 0x00, 0x00
        /*0020*/ 	.byte	0x00, 0x00, 0x00, 0x00


//--------------------- .nv.info.adam             --------------------------
	.section	.nv.info.adam,"",@"SHT_CUDA_INFO"
	.sectionflags	@""
	.align	4


	//----- nvinfo : EIATTR_CUDA_API_VERSION
	.align		4
        /*0000*/ 	.byte	0x04, 0x37
        /*0002*/ 	.short	(.L_11 - .L_10)
.L_10:
        /*0004*/ 	.word	0x00000082


	//----- nvinfo : EIATTR_KPARAM_INFO
	.align		4
.L_11:
        /*0008*/ 	.byte	0x04, 0x17
        /*000a*/ 	.short	(.L_13 - .L_12)
.L_12:
        /*000c*/ 	.word	0x00000000
        /*0010*/ 	.short	0x000b
        /*0012*/ 	.short	0x0038
        /*0014*/ 	.byte	0x00, 0xf5, 0x21, 0x00


	//----- nvinfo : EIATTR_KPARAM_INFO
	.align		4
.L_13:
        /*0018*/ 	.byte	0x04, 0x17
        /*001a*/ 	.short	(.L_15 - .L_14)
.L_14:
        /*001c*/ 	.word	0x00000000
        /*0020*/ 	.short	0x000a
        /*0022*/ 	.short	0x0030
        /*0024*/ 	.byte	0x00, 0xf5, 0x21, 0x00


	//----- nvinfo : EIATTR_KPARAM_INFO
	.align		4
.L_15:
        /*0028*/ 	.byte	0x04, 0x17
        /*002a*/ 	.short	(.L_17 - .L_16)
.L_16:
        /*002c*/ 	.word	0x00000000
        /*0030*/ 	.short	0x0009
        /*0032*/ 	.short	0x0028
        /*0034*/ 	.byte	0x00, 0xf5, 0x21, 0x00


	//----- nvinfo : EIATTR_KPARAM_INFO
	.align		4
.L_17:
        /*0038*/ 	.byte	0x04, 0x17
        /*003a*/ 	.short	(.L_19 - .L_18)
.L_18:
        /*003c*/ 	.word	0x00000000
        /*0040*/ 	.short	0x0008
        /*0042*/ 	.short	0x0024
        /*0044*/ 	.byte	0x00, 0xf0, 0x11, 0x00


	//----- nvinfo : EIATTR_KPARAM_INFO
	.align		4
.L_19:
        /*0048*/ 	.byte	0x04, 0x17
        /*004a*/ 	.short	(.L_21 - .L_20)
.L_20:
        /*004c*/ 	.word	0x00000000
        /*0050*/ 	.short	0x0007
        /*0052*/ 	.short	0x0020
        /*0054*/ 	.byte	0x00, 0xf0, 0x11, 0x00


	//----- nvinfo : EIATTR_KPARAM_INFO
	.align		4
.L_21:
        /*0058*/ 	.byte	0x04, 0x17
        /*005a*/ 	.short	(.L_23 - .L_22)
.L_22:
        /*005c*/ 	.word	0x00000000
        /*0060*/ 	.short	0x0006
        /*0062*/ 	.short	0x001c
        /*0064*/ 	.byte	0x00, 0xf0, 0x11, 0x00


	//----- nvinfo : EIATTR_KPARAM_INFO
	.align		4
.L_23:
        /*0068*/ 	.byte	0x04, 0x17
        /*006a*/ 	.short	(.L_25 - .L_24)
.L_24:
        /*006c*/ 	.word	0x00000000
        /*0070*/ 	.short	0x0005
        /*0072*/ 	.short	0x0018
        /*0074*/ 	.byte	0x00, 0xf0, 0x11, 0x00


	//----- nvinfo : EIATTR_KPARAM_INFO
	.align		4
.L_25:
        /*0078*/ 	.byte	0x04, 0x17
        /*007a*/ 	.short	(.L_27 - .L_26)
.L_26:
        /*007c*/ 	.word	0x00000000
        /*0080*/ 	.short	0x0004
        /*0082*/ 	.short	0x0014
        /*0084*/ 	.byte	0x00, 0xf0, 0x11, 0x00


	//----- nvinfo : EIATTR_KPARAM_INFO
	.align		4
.L_27:
        /*0088*/ 	.byte	0x04, 0x17
        /*008a*/ 	.short	(.L_29 - .L_28)
.L_28:
        /*008c*/ 	.word	0x00000000
        /*0090*/ 	.short	0x0003
        /*0092*/ 	.short	0x0010
        /*0094*/ 	.byte	0x00, 0xf0, 0x11, 0x00


	//----- nvinfo : EIATTR_KPARAM_INFO
	.align		4
.L_29:
        /*0098*/ 	.byte	0x04, 0x17
        /*009a*/ 	.short	(.L_31 - .L_30)
.L_30:
        /*009c*/ 	.word	0x00000000
        /*00a0*/ 	.short	0x0002
        /*00a2*/ 	.short	0x000c
        /*00a4*/ 	.byte	0x00, 0xf0, 0x11, 0x00


	//----- nvinfo : EIATTR_KPARAM_INFO
	.align		4
.L_31:
        /*00a8*/ 	.byte	0x04, 0x17
        /*00aa*/ 	.short	(.L_33 - .L_32)
.L_32:
        /*00ac*/ 	.word	0x00000000
        /*00b0*/ 	.short	0x0001
        /*00b2*/ 	.short	0x0008
        /*00b4*/ 	.byte	0x00, 0xf0, 0x11, 0x00


	//----- nvinfo : EIATTR_KPARAM_INFO
	.align		4
.L_33:
        /*00b8*/ 	.byte	0x04, 0x17
        /*00ba*/ 	.short	(.L_35 - .L_34)
.L_34:
        /*00bc*/ 	.word	0x00000000
        /*00c0*/ 	.short	0x0000
        /*00c2*/ 	.short	0x0000
        /*00c4*/ 	.byte	0x00, 0xf5, 0x21, 0x00


	//----- nvinfo : EIATTR_SPARSE_MMA_MASK
	.align		4
.L_35:
        /*00c8*/ 	.byte	0x03, 0x50
        /*00ca*/ 	.short	0x0000


	//----- nvinfo : EIATTR_MAXREG_COUNT
	.align		4
        /*00cc*/ 	.byte	0x03, 0x1b
        /*00ce*/ 	.short	0x00ff


	//----- nvinfo : EIATTR_MERCURY_ISA_VERSION
	.align		4
        /*00d0*/ 	.byte	0x03, 0x5f
        /*00d2*/ 	.short	0x0101


	//----- nvinfo : EIATTR_VRC_CTA_INIT_COUNT
	.align		4
        /*00d4*/ 	.byte	0x02, 0x4a
	.zero		1
	.zero		1


	//----- nvinfo : EIATTR_EXIT_INSTR_OFFSETS
	.align		4
        /*00d8*/ 	.byte	0x04, 0x1c
        /*00da*/ 	.short	(.L_37 - .L_36)


	//   ....[0]....
.L_36:
        /*00dc*/ 	.word	0x00000070


	//   ....[1]....
        /*00e0*/ 	.word	0x000010e0


	//----- nvinfo : EIATTR_CRS_STACK_SIZE
	.align		4
.L_37:
        /*00e4*/ 	.byte	0x04, 0x1e
        /*00e6*/ 	.short	(.L_39 - .L_38)
.L_38:
        /*00e8*/ 	.word	0x00000000


	//----- nvinfo : EIATTR_CBANK_PARAM_SIZE
	.align		4
.L_39:
        /*00ec*/ 	.byte	0x03, 0x19
        /*00ee*/ 	.short	0x0040


	//----- nvinfo : EIATTR_PARAM_CBANK
	.align		4
        /*00f0*/ 	.byte	0x04, 0x0a
        /*00f2*/ 	.short	(.L_41 - .L_40)
	.align		4
.L_40:
        /*00f4*/ 	.word	index@(.nv.constant0.adam)
        /*00f8*/ 	.short	0x0380
        /*00fa*/ 	.short	0x0040


	//----- nvinfo : EIATTR_SW_WAR
	.align		4
.L_41:
        /*00fc*/ 	.byte	0x04, 0x36
        /*00fe*/ 	.short	(.L_43 - .L_42)
.L_42:
        /*0100*/ 	.word	0x00000008
.L_43:


//--------------------- .nv.callgraph             --------------------------
	.section	.nv.callgraph,"",@"SHT_CUDA_CALLGRAPH"
	.align	4
	.sectionentsize	8
	.align		4
        /*0000*/ 	.word	0x00000000
	.align		4
        /*0004*/ 	.word	0xffffffff
	.align		4
        /*0008*/ 	.word	0x00000000
	.align		4
        /*000c*/ 	.word	0xfffffffe
	.align		4
        /*0010*/ 	.word	0x00000000
	.align		4
        /*0014*/ 	.word	0xfffffffd
	.align		4
        /*0018*/ 	.word	0x00000000
	.align		4
        /*001c*/ 	.word	0xfffffffc


//--------------------- .text.adam                --------------------------
	.section	.text.adam,"ax",@progbits
	.align	128
        .global         adam
        .type           adam,@function
        .size           adam,(.L_x_27 - adam)
        .other          adam,@"STO_CUDA_ENTRY STV_DEFAULT"
adam:
.text.adam:
[----:B------:R-:W-:Y:S01]  /*0000*/  LDC R1, c[0x0][0x37c] ;  /* 0x0000df00ff017b82 */ /* 0x000fe20000000800 */
[----:B------:R-:W0:Y:S07]  /*0010*/  S2R R3, SR_TID.X ;  /* 0x0000000000037919 */ /* 0x000e2e0000002100 */
[----:B------:R-:W0:Y:S01]  /*0020*/  S2UR UR4, SR_CTAID.X ;  /* 0x00000000000479c3 */ /* 0x000e220000002500 */
[----:B------:R-:W1:Y:S07]  /*0030*/  LDCU UR5, c[0x0][0x388] ;  /* 0x00007100ff0577ac */ /* 0x000e6e0008000800 */
[----:B------:R-:W0:Y:S02]  /*0040*/  LDC R4, c[0x0][0x360] ;  /* 0x0000d800ff047b82 */ /* 0x000e240000000800 */
[----:B0-----:R-:W-:-:S05]  /*0050*/  IMAD R4, R4, UR4, R3 ;  /* 0x0000000404047c24 */ /* 0x001fca000f8e0203 */
[----:B-1----:R-:W-:-:S13]  /*0060*/  ISETP.GE.AND P0, PT, R4, UR5, PT ;  /* 0x0000000504007c0c */ /* 0x002fda000bf06270 */
[----:B------:R-:W-:Y:S05]  /*0070*/  @P0 EXIT ;  /* 0x000000000000094d */ /* 0x000fea0003800000 */
[----:B------:R-:W0:Y:S01]  /*0080*/  LDC.64 R10, c[0x0][0x380] ;  /* 0x0000e000ff0a7b82 */ /* 0x000e220000000a00 */
[----:B------:R-:W1:Y:S01]  /*0090*/  LDCU.64 UR4, c[0x0][0x358] ;  /* 0x00006b00ff0477ac */ /* 0x000e620008000a00 */
[----:B------:R-:W2:Y:S06]  /*00a0*/  LDCU UR6, c[0x0][0x39c] ;  /* 0x00007380ff0677ac */ /* 0x000eac0008000800 */
[----:B------:R-:W3:Y:S08]  /*00b0*/  LDC.64 R8, c[0x0][0x3a8] ;  /* 0x0000ea00ff087b82 */ /* 0x000ef00000000a00 */
[----:B------:R-:W4:Y:S01]  /*00c0*/  LDC.64 R2, c[0x0][0x3a0] ;  /* 0x0000e800ff027b82 */ /* 0x000f220000000a00 */
[----:B0-----:R-:W-:-:S07]  /*00d0*/  IMAD.WIDE R10, R4, 0x4, R10 ;  /* 0x00000004040a7825 */ /* 0x001fce00078e020a */
[----:B------:R-:W0:Y:S01]  /*00e0*/  LDC.64 R6, c[0x0][0x390] ;  /* 0x0000e400ff067b82 */ /* 0x000e220000000a00 */
[----:B-1----:R-:W2:Y:S01]  /*00f0*/  LDG.E R10, desc[UR4][R10.64] ;  /* 0x000000040a0a7981 */ /* 0x002ea2000c1e1900 */
[----:B---3--:R-:W-:-:S06]  /*0100*/  IMAD.WIDE R8, R4, 0x4, R8 ;  /* 0x0000000404087825 */ /* 0x008fcc00078e0208 */
[----:B------:R-:W1:Y:S01]  /*0110*/  LDC.64 R12, c[0x0][0x3b0] ;  /* 0x0000ec00ff0c7b82 */ /* 0x000e620000000a00 */
[----:B------:R-:W3:Y:S01]  /*0120*/  LDG.E R15, desc[UR4][R8.64] ;  /* 0x00000004080f7981 */ /* 0x000ee2000c1e1900 */
[----:B--2---:R-:W-:Y:S01]  /*0130*/  FMNMX R5, R10, UR6, !PT ;  /* 0x000000060a057c09 */ /* 0x004fe2000f800000 */
[----:B-1----:R-:W-:-:S03]  /*0140*/  IMAD.WIDE R10, R4, 0x4, R12 ;  /* 0x00000004040a7825 */ /* 0x002fc600078e020c */
[----:B----4-:R-:W-:Y:S01]  /*0150*/  FMNMX R2, R5, R2, PT ;  /* 0x0000000205027209 */ /* 0x010fe20003800000 */
[----:B0-----:R-:W-:-:S04]  /*0160*/  FADD R5, -R6, 1 ;  /* 0x3f80000006057421 */ /* 0x001fc80000000100 */
[----:B------:R-:W-:-:S04]  /*0170*/  FMUL R0, R2, R5 ;  /* 0x0000000502007220 */ /* 0x000fc80000400000 */
[----:B---3--:R-:W-:-:S05]  /*0180*/  FFMA R15, R15, R6, R0 ;  /* 0x000000060f0f7223 */ /* 0x008fca0000000000 */
[----:B------:R-:W-:Y:S04]  /*0190*/  STG.E desc[UR4][R8.64], R15 ;  /* 0x0000000f08007986 */ /* 0x000fe8000c101904 */
[----:B------:R-:W2:Y:S01]  /*01a0*/  LDG.E R0, desc[UR4][R10.64] ;  /* 0x000000040a007981 */ /* 0x000ea2000c1e1900 */
[----:B------:R-:W-:-:S04]  /*01b0*/  FADD R5, -R7, 1 ;  /* 0x3f80000007057421 */ /* 0x000fc80000000100 */
[----:B------:R-:W-:-:S04]  /*01c0*/  FMUL R5, R2, R5 ;  /* 0x0000000502057220 */ /* 0x000fc80000400000 */
[----:B------:R-:W-:Y:S01]  /*01d0*/  FMUL R5, R2, R5 ;  /* 0x0000000502057220 */ /* 0x000fe20000400000 */
[----:B------:R-:W-:-:S03]  /*01e0*/  FSETP.GEU.AND P0, PT, |R6|, 1.175494350822287508e-38, PT ;  /* 0x008000000600780b */ /* 0x000fc60003f0e200 */
[----:B--2---:R-:W-:Y:S01]  /*01f0*/  FFMA R0, R0, R7, R5 ;  /* 0x0000000700007223 */ /* 0x004fe20000000005 */
[----:B------:R-:W-:-:S04]  /*0200*/  FMUL R5, |R6|, 16777216 ;  /* 0x4b80000006057820 */ /* 0x000fc80000400200 */
[----:B------:R0:W-:Y:S01]  /*0210*/  STG.E desc[UR4][R10.64], R0 ;  /* 0x000000000a007986 */ /* 0x0001e2000c101904 */
[----:B------:R-:W-:-:S03]  /*0220*/  FSEL R5, R5, |R6|, !P0 ;  /* 0x4000000605057208 */ /* 0x000fc60004000000 */
[----:B------:R1:W5:Y:S01]  /*0230*/  LDG.E R2, desc[UR4][R8.64] ;  /* 0x0000000408027981 */ /* 0x000362000c1e1900 */
[----:B------:R-:W-:-:S04]  /*0240*/  IADD3 R7, PT, PT, R5, -0x3f3504f3, RZ ;  /* 0xc0cafb0d05077810 */ /* 0x000fc80007ffe0ff */
[----:B------:R-:W-:Y:S01]  /*0250*/  LOP3.LUT R12, R7, 0xff800000, RZ, 0xc0, !PT ;  /* 0xff800000070c7812 */ /* 0x000fe200078ec0ff */
[----:B0-----:R-:W-:-:S03]  /*0260*/  HFMA2 R10, -RZ, RZ, 0.771484375, 0.21533203125 ;  /* 0x3a2c32e4ff0a7431 */ /* 0x001fc600000001ff */
[-C--:B------:R-:W-:Y:S02]  /*0270*/  IADD3 R5, PT, PT, R5, -R12.reuse, RZ ;  /* 0x8000000c05057210 */ /* 0x080fe40007ffe0ff */
[----:B------:R-:W-:-:S03]  /*0280*/  I2FP.F32.S32 R12, R12 ;  /* 0x0000000c000c7245 */ /* 0x000fc60000201400 */
[C---:B------:R-:W-:Y:S01]  /*0290*/  FADD R7, R5.reuse, 1 ;  /* 0x3f80000005077421 */ /* 0x040fe20000000000 */
[----:B------:R-:W-:Y:S01]  /*02a0*/  FADD R13, R5, -1 ;  /* 0xbf800000050d7421 */ /* 0x000fe20000000000 */
[----:B------:R-:W-:Y:S02]  /*02b0*/  FSEL R5, RZ, -24, P0 ;  /* 0xc1c00000ff057808 */ /* 0x000fe40000000000 */
[----:B------:R-:W0:Y:S01]  /*02c0*/  MUFU.RCP R14, R7 ;  /* 0x00000007000e7308 */ /* 0x000e220000001000 */
[----:B------:R-:W-:Y:S02]  /*02d0*/  FADD R11, R13, R13 ;  /* 0x0000000d0d0b7221 */ /* 0x000fe40000000000 */
[----:B------:R-:W-:Y:S02]  /*02e0*/  FFMA R12, R12, 1.1920928955078125e-07, R5 ;  /* 0x340000000c0c7823 */ /* 0x000fe40000000005 */
[----:B0-----:R-:W-:-:S04]  /*02f0*/  FMUL R11, R14, R11 ;  /* 0x0000000b0e0b7220 */ /* 0x001fc80000400000 */
[----:B-1----:R-:W-:Y:S01]  /*0300*/  FADD R8, R13, -R11 ;  /* 0x8000000b0d087221 */ /* 0x002fe20000000000 */
[CC--:B------:R-:W-:Y:S01]  /*0310*/  FMUL R5, R11.reuse, R11.reuse ;  /* 0x0000000b0b057220 */ /* 0x0c0fe20000400000 */
[----:B------:R-:W-:Y:S02]  /*0320*/  FFMA R7, R11, 1.4426950216293334961, R12 ;  /* 0x3fb8aa3b0b077823 */ /* 0x000fe4000000000c */
[----:B------:R-:W-:Y:S01]  /*0330*/  FADD R8, R8, R8 ;  /* 0x0000000808087221 */ /* 0x000fe20000000000 */
[----:B------:R-:W-:Y:S01]  /*0340*/  FFMA R10, R5, R10, 0.0032181653659790754318 ;  /* 0x3b52e7db050a7423 */ /* 0x000fe2000000000a */
[----:B------:R-:W-:Y:S02]  /*0350*/  FADD R12, R12, -R7 ;  /* 0x800000070c0c7221 */ /* 0x000fe40000000000 */
[----:B------:R-:W-:Y:S01]  /*0360*/  FFMA R13, R13, -R11, R8 ;  /* 0x8000000b0d0d7223 */ /* 0x000fe20000000008 */
[----:B------:R-:W-:Y:S01]  /*0370*/  FFMA R10, R5, R10, 0.018033718690276145935 ;  /* 0x3c93bb73050a7423 */ /* 0x000fe2000000000a */
[----:B------:R-:W-:-:S02]  /*0380*/  FFMA R12, R11, 1.4426950216293334961, R12 ;  /* 0x3fb8aa3b0b0c7823 */ /* 0x000fc4000000000c */
[----:B------:R-:W-:Y:S01]  /*0390*/  FMUL R13, R14, R13 ;  /* 0x0000000d0e0d7220 */ /* 0x000fe20000400000 */
[----:B------:R-:W-:-:S03]  /*03a0*/  FFMA R10, R5, R10, 0.12022458761930465698 ;  /* 0x3df6384f050a7423 */ /* 0x000fc6000000000a */
[----:B------:R-:W-:Y:S01]  /*03b0*/  FFMA R12, R13, 1.4426950216293334961, R12 ;  /* 0x3fb8aa3b0d0c7823 */ /* 0x000fe2000000000c */
[----:B------:R-:W-:-:S03]  /*03c0*/  FMUL R10, R5, R10 ;  /* 0x0000000a050a7220 */ /* 0x000fc60000400000 */
[----:B------:R-:W-:Y:S01]  /*03d0*/  FFMA R12, R11, 1.9251366722983220825e-08, R12 ;  /* 0x32a55e340b0c7823 */ /* 0x000fe2000000000c */
[----:B------:R-:W-:-:S04]  /*03e0*/  FMUL R5, R10, 3 ;  /* 0x404000000a057820 */ /* 0x000fc80000400000 */
[----:B------:R-:W-:-:S04]  /*03f0*/  FFMA R5, R13, R5, R12 ;  /* 0x000000050d057223 */ /* 0x000fc8000000000c */
[----:B------:R-:W-:Y:S01]  /*0400*/  FFMA R10, R11, R10, R5 ;  /* 0x0000000a0b0a7223 */ /* 0x000fe20000000005 */
[----:B------:R-:W-:Y:S02]  /*0410*/  I2FP.F32.S32 R5, R3 ;  /* 0x0000000300057245 */ /* 0x000fe40000201400 */
[----:B------:R-:W-:Y:S01]  /*0420*/  MOV R11, 0x391fcb8e ;  /* 0x391fcb8e000b7802 */ /* 0x000fe20000000f00 */
[----:B------:R-:W-:-:S04]  /*0430*/  FADD R12, R7, R10 ;  /* 0x0000000a070c7221 */ /* 0x000fc80000000000 */
[----:B------:R-:W-:Y:S01]  /*0440*/  FMUL R8, R5, R12 ;  /* 0x0000000c05087220 */ /* 0x000fe20000400000 */
[----:B------:R-:W-:-:S03]  /*0450*/  FADD R7, -R7, R12 ;  /* 0x0000000c07077221 */ /* 0x000fc60000000100 */
[----:B------:R-:W0:Y:S01]  /*0460*/  FRND R9, R8 ;  /* 0x0000000800097307 */ /* 0x000e220000201000 */
[----:B------:R-:W-:Y:S01]  /*0470*/  FADD R10, R10, -R7 ;  /* 0x800000070a0a7221 */ /* 0x000fe20000000000 */
[C---:B------:R-:W-:Y:S01]  /*0480*/  FFMA R7, R5.reuse, R12, -R8 ;  /* 0x0000000c05077223 */ /* 0x040fe20000000808 */
[C---:B------:R-:W-:Y:S02]  /*0490*/  FSETP.GT.AND P1, PT, |R8|.reuse, 152, PT ;  /* 0x431800000800780b */ /* 0x040fe40003f24200 */
[C---:B------:R-:W-:Y:S01]  /*04a0*/  FSETP.GEU.AND P3, PT, R8.reuse, RZ, PT ;  /* 0x000000ff0800720b */ /* 0x040fe20003f6e000 */
[----:B------:R-:W-:Y:S02]  /*04b0*/  FFMA R7, R5, R10, R7 ;  /* 0x0000000a05077223 */ /* 0x000fe40000000007 */
[----:B------:R1:W2:Y:S01]  /*04c0*/  F2I.NTZ R12, R8 ;  /* 0x00000008000c7305 */ /* 0x0002a20000203100 */
[----:B0-----:R-:W-:Y:S01]  /*04d0*/  FADD R10, R8, -R9 ;  /* 0x80000009080a7221 */ /* 0x001fe20000000000 */
[----:B------:R-:W-:Y:S01]  /*04e0*/  FSETP.GT.AND P0, PT, R9, RZ, PT ;  /* 0x000000ff0900720b */ /* 0x000fe20003f04000 */
[----:B-1----:R-:W-:-:S02]  /*04f0*/  HFMA2 R8, -RZ, RZ, 1.875, 0 ;  /* 0x3f800000ff087431 */ /* 0x002fc400000001ff */
[----:B------:R-:W-:Y:S01]  /*0500*/  FADD R10, R7, R10 ;  /* 0x0000000a070a7221 */ /* 0x000fe20000000000 */
[----:B------:R-:W-:Y:S02]  /*0510*/  SEL R9, RZ, 0x83000000, P0 ;  /* 0x83000000ff097807 */ /* 0x000fe40000000000 */
[----:B------:R-:W-:Y:S01]  /*0520*/  ISETP.NE.AND P0, PT, R3, RZ, PT ;  /* 0x000000ff0300720c */ /* 0x000fe20003f05270 */
[----:B------:R-:W-:Y:S01]  /*0530*/  FFMA R7, R10, R11, 0.0013391353422775864601 ;  /* 0x3aaf85ed0a077423 */ /* 0x000fe2000000000b */
[----:B------:R-:W-:Y:S01]  /*0540*/  IADD3 R14, PT, PT, R9, 0x7f000000, RZ ;  /* 0x7f000000090e7810 */ /* 0x000fe20007ffe0ff */
[----:B--2---:R-:W-:Y:S01]  /*0550*/  IMAD R12, R12, 0x800000, -R9 ;  /* 0x008000000c0c7824 */ /* 0x004fe200078e0a09 */
[----:B------:R-:W-:Y:S01]  /*0560*/  FSETP.EQ.OR P2, PT, R6, 1, !P0 ;  /* 0x3f8000000600780b */ /* 0x000fe20004742400 */
[----:B------:R-:W-:-:S04]  /*0570*/  FFMA R7, R10, R7, 0.0096188392490148544312 ;  /* 0x3c1d98560a077423 */ /* 0x000fc80000000007 */
[----:B------:R-:W-:Y:S01]  /*0580*/  FFMA R11, R10, R7, 0.055503588169813156128 ;  /* 0x3d6357bb0a0b7423 */ /* 0x000fe20000000007 */
[----:B------:R-:W-:-:S03]  /*0590*/  FMUL R7, R5, 0.5 ;  /* 0x3f00000005077820 */ /* 0x000fc60000400000 */
[----:B------:R-:W-:-:S03]  /*05a0*/  FFMA R11, R10, R11, 0.24022644758224487305 ;  /* 0x3e75fdec0a0b7423 */ /* 0x000fc6000000000b */
[----:B------:R-:W0:Y:S01]  /*05b0*/  FRND.TRUNC R7, R7 ;  /* 0x0000000700077307 */ /* 0x000e22000020d000 */
[----:B------:R-:W-:-:S04]  /*05c0*/  FFMA R11, R10, R11, 0.69314718246459960938 ;  /* 0x3f3172180a0b7423 */ /* 0x000fc8000000000b */
[----:B------:R-:W-:-:S04]  /*05d0*/  FFMA R11, R10, R11, 1 ;  /* 0x3f8000000a0b7423 */ /* 0x000fc8000000000b */
[----:B------:R-:W-:-:S04]  /*05e0*/  FMUL R11, R11, R14 ;  /* 0x0000000e0b0b7220 */ /* 0x000fc80000400000 */
[----:B------:R-:W-:Y:S01]  /*05f0*/  FMUL R11, R11, R12 ;  /* 0x0000000c0b0b7220 */ /* 0x000fe20000400000 */
[----:B------:R-:W-:Y:S01]  /*0600*/  @P1 FSEL R11, RZ, +INF , !P3 ;  /* 0x7f800000ff0b1808 */ /* 0x000fe20005800000 */
[----:B0-----:R-:W-:-:S04]  /*0610*/  FADD R10, R7, R7 ;  /* 0x00000007070a7221 */ /* 0x001fc80000000000 */
[----:B------:R-:W-:Y:S01]  /*0620*/  FADD R7, R5, -R10 ;  /* 0x8000000a05077221 */ /* 0x000fe20000000000 */
[----:B------:R-:W-:Y:S06]  /*0630*/  @P2 BRA `(.L_x_0) ;  /* 0x0000000000502947 */ /* 0x000fec0003800000 */
[----:B------:R-:W-:-:S04]  /*0640*/  FSETP.NAN.AND P1, PT, |R5|, |R5|, PT ;  /* 0x400000050500720b */ /* 0x000fc80003f28200 */
[----:B------:R-:W-:-:S13]  /*0650*/  FSETP.NUM.AND P1, PT, |R6|, |R6|, !P1 ;  /* 0x400000060600720b */ /* 0x000fda0004f27200 */
[----:B------:R-:W-:Y:S01]  /*0660*/  @!P1 FADD R8, R5, R6 ;  /* 0x0000000605089221 */ /* 0x000fe20000000000 */
[----:B------:R-:W-:Y:S06]  /*0670*/  @!P1 BRA `(.L_x_0) ;  /* 0x0000000000409947 */ /* 0x000fec0003800000 */
[C---:B------:R-:W-:Y:S02]  /*0680*/  FSETP.NEU.AND P1, PT, |R6|.reuse, +INF , PT ;  /* 0x7f8000000600780b */ /* 0x040fe40003f2d200 */
[----:B------:R-:W-:-:S13]  /*0690*/  FSETP.NEU.AND P2, PT, R6, RZ, PT ;  /* 0x000000ff0600720b */ /* 0x000fda0003f4d000 */
[----:B------:R-:W-:Y:S05]  /*06a0*/  @P1 BRA P2, `(.L_x_1) ;  /* 0x0000000000181947 */ /* 0x000fea0001000000 */
[----:B------:R-:W-:Y:S01]  /*06b0*/  ISETP.GE.AND P2, PT, R3, RZ, PT ;  /* 0x000000ff0300720c */ /* 0x000fe20003f46270 */
[----:B------:R-:W-:Y:S01]  /*06c0*/  FADD R8, R6, R6 ;  /* 0x0000000606087221 */ /* 0x000fe20000000000 */
[----:B------:R-:W-:-:S11]  /*06d0*/  FSETP.NEU.AND P1, PT, |R7|, 1, PT ;  /* 0x3f8000000700780b */ /* 0x000fd60003f2d200 */
[----:B------:R-:W-:-:S04]  /*06e0*/  @!P2 LOP3.LUT R8, R8, 0x7f800000, RZ, 0x3c, !PT ;  /* 0x7f8000000808a812 */ /* 0x000fc800078e3cff */
[----:B------:R-:W-:Y:S01]  /*06f0*/  @P1 LOP3.LUT R8, R8, 0x7fffffff, RZ, 0xc0, !PT ;  /* 0x7fffffff08081812 */ /* 0x000fe200078ec0ff */
[----:B------:R-:W-:Y:S06]  /*0700*/  BRA `(.L_x_0) ;  /* 0x00000000001c7947 */ /* 0x000fec0003800000 */
.L_x_1:
[----:B------:R-:W-:Y:S02]  /*0710*/  FSETP.NEU.AND P1, PT, |R5|, +INF , PT ;  /* 0x7f8000000500780b */ /* 0x000fe40003f2d200 */
[----:B------:R-:W-:-:S13]  /*0720*/  FSETP.EQ.AND P2, PT, R6, -1, PT ;  /* 0xbf8000000600780b */ /* 0x000fda0003f42000 */
[----:B------:R-:W-:Y:S05]  /*0730*/  @!P1 BRA P2, `(.L_x_0) ;  /* 0x0000000000109947 */ /* 0x000fea0001000000 */
[----:B------:R-:W-:Y:S02]  /*0740*/  FSETP.GEU.AND P1, PT, R6, RZ, PT ;  /* 0x000000ff0600720b */ /* 0x000fe40003f2e000 */
[----:B------:R-:W-:-:S11]  /*0750*/  MOV R8, R11 ;  /* 0x0000000b00087202 */ /* 0x000fd60000000f00 */
[----:B------:R-:W-:-:S04]  /*0760*/  @!P1 FSETP.NEU.AND P2, PT, |R7|, 1, PT ;  /* 0x3f8000000700980b */ /* 0x000fc80003f4d200 */
[----:B------:R-:W-:-:S09]  /*0770*/  @!P1 FSEL R8, R11, -R11, P2 ;  /* 0x8000000b0b089208 */ /* 0x000fd20001000000 */
.L_x_0:
[----:B------:R-:W-:Y:S01]  /*0780*/  FADD R11, -R8, 1 ;  /* 0x3f800000080b7421 */ /* 0x000fe20000000100 */
[----:B------:R-:W-:Y:S03]  /*0790*/  BSSY.RECONVERGENT B0, `(.L_x_2) ;  /* 0x000000e000007945 */ /* 0x000fe60003800200 */
[----:B------:R-:W0:Y:S08]  /*07a0*/  MUFU.RCP R3, R11 ;  /* 0x0000000b00037308 */ /* 0x000e300000001000 */
[----:B-----5:R-:W1:Y:S01]  /*07b0*/  FCHK P1, R2, R11 ;  /* 0x0000000b02007302 */ /* 0x020e620000020000 */
[----:B0-----:R-:W-:-:S04]  /*07c0*/  FFMA R6, -R11, R3, 1 ;  /* 0x3f8000000b067423 */ /* 0x001fc80000000103 */
[----:B------:R-:W-:Y:S01]  /*07d0*/  FFMA R3, R3, R6, R3 ;  /* 0x0000000603037223 */ /* 0x000fe20000000003 */
[----:B------:R-:W-:-:S03]  /*07e0*/  MOV R6, 0x3f800000 ;  /* 0x3f80000000067802 */ /* 0x000fc60000000f00 */
[----:B------:R-:W-:-:S04]  /*07f0*/  FFMA R8, R2, R3, RZ ;  /* 0x0000000302087223 */ /* 0x000fc800000000ff */
[----:B------:R-:W-:-:S04]  /*0800*/  FFMA R9, -R11, R8, R2 ;  /* 0x000000080b097223 */ /* 0x000fc80000000102 */
[----:B------:R-:W-:Y:S01]  /*0810*/  FFMA R9, R3, R9, R8 ;  /* 0x0000000903097223 */ /* 0x000fe20000000008 */
[----:B-1----:R-:W-:Y:S06]  /*0820*/  @!P1 BRA `(.L_x_3) ;  /* 0x0000000000109947 */ /* 0x002fec0003800000 */
[----:B------:R-:W-:Y:S02]  /*0830*/  MOV R3, R11 ;  /* 0x0000000b00037202 */ /* 0x000fe40000000f00 */
[----:B------:R-:W-:-:S07]  /*0840*/  MOV R8, 0x860 ;  /* 0x0000086000087802 */ /* 0x000fce0000000f00 */
[----:B------:R-:W-:Y:S05]  /*0850*/  CALL.REL.NOINC `($__internal_1_$__cuda_sm3x_div_rn_noftz_f32_slowpath) ;  /* 0x0000000800807944 */ /* 0x000fea0003c00000 */
[----:B------:R-:W-:-:S07]  /*0860*/  IMAD.MOV.U32 R9, RZ, RZ, R10 ;  /* 0x000000ffff097224 */ /* 0x000fce00078e000a */
.L_x_3:
[----:B------:R-:W-:Y:S05]  /*0870*/  BSYNC.RECONVERGENT B0 ;  /* 0x0000000000007941 */ /* 0x000fea0003800200 */
.L_x_2:
[----:B------:R-:W0:Y:S01]  /*0880*/  LDC R2, c[0x0][0x394] ;  /* 0x0000e500ff027b82 */ /* 0x000e220000000800 */
[----:B------:R-:W-:Y:S02]  /*0890*/  HFMA2 R15, -RZ, RZ, 0.771484375, 0.21533203125 ;  /* 0x3a2c32e4ff0f7431 */ /* 0x000fe400000001ff */
[C---:B0-----:R-:W-:Y:S01]  /*08a0*/  FMUL R3, |R2|.reuse, 16777216 ;  /* 0x4b80000002037820 */ /* 0x041fe20000400200 */
[C---:B------:R-:W-:Y:S02]  /*08b0*/  FSETP.GEU.AND P1, PT, |R2|.reuse, 1.175494350822287508e-38, PT ;  /* 0x008000000200780b */ /* 0x040fe40003f2e200 */
[----:B------:R-:W-:Y:S02]  /*08c0*/  FSETP.EQ.OR P0, PT, R2, 1, !P0 ;  /* 0x3f8000000200780b */ /* 0x000fe40004702400 */
[----:B------:R-:W-:-:S04]  /*08d0*/  FSEL R3, R3, |R2|, !P1 ;  /* 0x4000000203037208 */ /* 0x000fc80004800000 */
[----:B------:R-:W-:-:S04]  /*08e0*/  IADD3 R8, PT, PT, R3, -0x3f3504f3, RZ ;  /* 0xc0cafb0d03087810 */ /* 0x000fc80007ffe0ff */
[----:B------:R-:W-:-:S04]  /*08f0*/  LOP3.LUT R8, R8, 0xff800000, RZ, 0xc0, !PT ;  /* 0xff80000008087812 */ /* 0x000fc800078ec0ff */
[-C--:B------:R-:W-:Y:S02]  /*0900*/  IADD3 R3, PT, PT, R3, -R8.reuse, RZ ;  /* 0x8000000803037210 */ /* 0x080fe40007ffe0ff */
[----:B------:R-:W-:-:S03]  /*0910*/  I2FP.F32.S32 R10, R8 ;  /* 0x00000008000a7245 */ /* 0x000fc60000201400 */
[C---:B------:R-:W-:Y:S01]  /*0920*/  FADD R12, R3.reuse, 1 ;  /* 0x3f800000030c7421 */ /* 0x040fe20000000000 */
[----:B------:R-:W-:Y:S01]  /*0930*/  FADD R13, R3, -1 ;  /* 0xbf800000030d7421 */ /* 0x000fe20000000000 */
[----:B------:R-:W-:-:S03]  /*0940*/  FSEL R3, RZ, -24, P1 ;  /* 0xc1c00000ff037808 */ /* 0x000fc60000800000 */
[----:B------:R-:W-:Y:S01]  /*0950*/  FADD R11, R13, R13 ;  /* 0x0000000d0d0b7221 */ /* 0x000fe20000000000 */
[----:B------:R-:W0:Y:S03]  /*0960*/  MUFU.RCP R12, R12 ;  /* 0x0000000c000c7308 */ /* 0x000e260000001000 */
[----:B0-----:R-:W-:Y:S01]  /*0970*/  FMUL R8, R12, R11 ;  /* 0x0000000b0c087220 */ /* 0x001fe20000400000 */
[----:B------:R-:W-:-:S03]  /*0980*/  FFMA R11, R10, 1.1920928955078125e-07, R3 ;  /* 0x340000000a0b7823 */ /* 0x000fc60000000003 */
[----:B------:R-:W-:Y:S01]  /*0990*/  FADD R14, R13, -R8 ;  /* 0x800000080d0e7221 */ /* 0x000fe20000000000 */
[CC--:B------:R-:W-:Y:S01]  /*09a0*/  FMUL R10, R8.reuse, R8.reuse ;  /* 0x00000008080a7220 */ /* 0x0c0fe20000400000 */
[----:B------:R-:W-:Y:S02]  /*09b0*/  FFMA R3, R8, 1.4426950216293334961, R11 ;  /* 0x3fb8aa3b08037823 */ /* 0x000fe4000000000b */
[----:B------:R-:W-:Y:S01]  /*09c0*/  FADD R14, R14, R14 ;  /* 0x0000000e0e0e7221 */ /* 0x000fe20000000000 */
[C---:B------:R-:W-:Y:S01]  /*09d0*/  FFMA R15, R10.reuse, R15, 0.0032181653659790754318 ;  /* 0x3b52e7db0a0f7423 */ /* 0x040fe2000000000f */
        /* <DEDUP_REMOVED lines=11> */
[----:B------:R-:W-:-:S04]  /*0a90*/  FFMA R10, R8, R15, R10 ;  /* 0x0000000f080a7223 */ /* 0x000fc8000000000a */
[----:B------:R-:W-:-:S04]  /*0aa0*/  FADD R12, R3, R10 ;  /* 0x0000000a030c7221 */ /* 0x000fc80000000000 */
[----:B------:R-:W-:Y:S01]  /*0ab0*/  FMUL R8, R5, R12 ;  /* 0x0000000c05087220 */ /* 0x000fe20000400000 */
[----:B------:R-:W-:-:S03]  /*0ac0*/  FADD R3, -R3, R12 ;  /* 0x0000000c03037221 */ /* 0x000fc60000000100 */
[----:B------:R-:W0:Y:S01]  /*0ad0*/  FRND R11, R8 ;  /* 0x00000008000b7307 */ /* 0x000e220000201000 */
[----:B------:R-:W-:Y:S01]  /*0ae0*/  FADD R10, R10, -R3 ;  /* 0x800000030a0a7221 */ /* 0x000fe20000000000 */
[C---:B------:R-:W-:Y:S01]  /*0af0*/  FFMA R3, R5.reuse, R12, -R8 ;  /* 0x0000000c05037223 */ /* 0x040fe20000000808 */
[----:B------:R-:W-:Y:S02]  /*0b00*/  MOV R12, 0x391fcb8e ;  /* 0x391fcb8e000c7802 */ /* 0x000fe40000000f00 */
[C---:B------:R-:W-:Y:S01]  /*0b10*/  FSETP.GEU.AND P2, PT, R8.reuse, RZ, PT ;  /* 0x000000ff0800720b */ /* 0x040fe20003f4e000 */
[----:B------:R-:W-:Y:S01]  /*0b20*/  FFMA R3, R5, R10, R3 ;  /* 0x0000000a05037223 */ /* 0x000fe20000000003 */
[----:B0-----:R-:W-:Y:S01]  /*0b30*/  FADD R10, R8, -R11 ;  /* 0x8000000b080a7221 */ /* 0x001fe20000000000 */
[----:B------:R-:W-:-:S03]  /*0b40*/  FSETP.GT.AND P1, PT, R11, RZ, PT ;  /* 0x000000ff0b00720b */ /* 0x000fc60003f24000 */
[----:B------:R-:W-:Y:S01]  /*0b50*/  FADD R3, R3, R10 ;  /* 0x0000000a03037221 */ /* 0x000fe20000000000 */
[----:B------:R-:W-:Y:S02]  /*0b60*/  SEL R11, RZ, 0x83000000, P1 ;  /* 0x83000000ff0b7807 */ /* 0x000fe40000800000 */
[----:B------:R-:W-:Y:S01]  /*0b70*/  FSETP.GT.AND P1, PT, |R8|, 152, PT ;  /* 0x431800000800780b */ /* 0x000fe20003f24200 */
[----:B------:R-:W-:Y:S02]  /*0b80*/  FFMA R10, R3, R12, 0.0013391353422775864601 ;  /* 0x3aaf85ed030a7423 */ /* 0x000fe4000000000c */
[----:B------:R-:W0:Y:S01]  /*0b90*/  F2I.NTZ R12, R8 ;  /* 0x00000008000c7305 */ /* 0x000e220000203100 */
[----:B------:R-:W-:Y:S02]  /*0ba0*/  VIADD R13, R11, 0x7f000000 ;  /* 0x7f0000000b0d7836 */ /* 0x000fe40000000000 */
[----:B------:R-:W-:-:S04]  /*0bb0*/  FFMA R10, R3, R10, 0.0096188392490148544312 ;  /* 0x3c1d9856030a7423 */ /* 0x000fc8000000000a */
[----:B------:R-:W-:-:S04]  /*0bc0*/  FFMA R10, R3, R10, 0.055503588169813156128 ;  /* 0x3d6357bb030a7423 */ /* 0x000fc8000000000a */
[----:B------:R-:W-:-:S04]  /*0bd0*/  FFMA R10, R3, R10, 0.24022644758224487305 ;  /* 0x3e75fdec030a7423 */ /* 0x000fc8000000000a */
[----:B------:R-:W-:Y:S01]  /*0be0*/  FFMA R10, R3, R10, 0.69314718246459960938 ;  /* 0x3f317218030a7423 */ /* 0x000fe2000000000a */
[----:B0-----:R-:W-:-:S03]  /*0bf0*/  LEA R11, R12, -R11, 0x17 ;  /* 0x8000000b0c0b7211 */ /* 0x001fc600078eb8ff */
[----:B------:R-:W-:-:S04]  /*0c00*/  FFMA R10, R3, R10, 1 ;  /* 0x3f800000030a7423 */ /* 0x000fc8000000000a */
[----:B------:R-:W-:-:S04]  /*0c10*/  FMUL R10, R10, R13 ;  /* 0x0000000d0a0a7220 */ /* 0x000fc80000400000 */
[----:B------:R-:W-:Y:S01]  /*0c20*/  FMUL R10, R10, R11 ;  /* 0x0000000b0a0a7220 */ /* 0x000fe20000400000 */
[----:B------:R-:W-:Y:S01]  /*0c30*/  @P1 FSEL R10, RZ, +INF , !P2 ;  /* 0x7f800000ff0a1808 */ /* 0x000fe20005000000 */
        /* <DEDUP_REMOVED lines=8> */
[----:B------:R-:W0:Y:S01]  /*0cc0*/  LDC R3, c[0x0][0x3a4] ;  /* 0x0000e900ff037b82 */ /* 0x000e220000000800 */
[----:B------:R-:W-:Y:S01]  /*0cd0*/  FSETP.NEU.AND P0, PT, |R7|, 1, PT ;  /* 0x3f8000000700780b */ /* 0x000fe20003f0d200 */
[----:B------:R-:W-:Y:S01]  /*0ce0*/  FADD R6, R2, R2 ;  /* 0x0000000202067221 */ /* 0x000fe20000000000 */
[----:B0-----:R-:W-:-:S13]  /*0cf0*/  ISETP.GE.AND P1, PT, R3, RZ, PT ;  /* 0x000000ff0300720c */ /* 0x001fda0003f26270 */
[----:B------:R-:W-:-:S04]  /*0d00*/  @!P1 LOP3.LUT R6, R6, 0x7f800000, RZ, 0x3c, !PT ;  /* 0x7f80000006069812 */ /* 0x000fc800078e3cff */
[----:B------:R-:W-:Y:S01]  /*0d10*/  @P0 LOP3.LUT R6, R6, 0x7fffffff, RZ, 0xc0, !PT ;  /* 0x7fffffff06060812 */ /* 0x000fe200078ec0ff */
[----:B------:R-:W-:Y:S06]  /*0d20*/  BRA `(.L_x_4) ;  /* 0x00000000001c7947 */ /* 0x000fec0003800000 */
.L_x_5:
[----:B------:R-:W-:Y:S02]  /*0d30*/  FSETP.NEU.AND P0, PT, |R5|, +INF , PT ;  /* 0x7f8000000500780b */ /* 0x000fe40003f0d200 */
[----:B------:R-:W-:-:S13]  /*0d40*/  FSETP.EQ.AND P1, PT, R2, -1, PT ;  /* 0xbf8000000200780b */ /* 0x000fda0003f22000 */
[----:B------:R-:W-:Y:S05]  /*0d50*/  @!P0 BRA P1, `(.L_x_4) ;  /* 0x0000000000108947 */ /* 0x000fea0000800000 */
[----:B------:R-:W-:Y:S02]  /*0d60*/  FSETP.GEU.AND P0, PT, R2, RZ, PT ;  /* 0x000000ff0200720b */ /* 0x000fe40003f0e000 */
[----:B------:R-:W-:-:S11]  /*0d70*/  MOV R6, R10 ;  /* 0x0000000a00067202 */ /* 0x000fd60000000f00 */
[----:B------:R-:W-:-:S04]  /*0d80*/  @!P0 FSETP.NEU.AND P1, PT, |R7|, 1, PT ;  /* 0x3f8000000700880b */ /* 0x000fc80003f2d200 */
[----:B------:R-:W-:-:S09]  /*0d90*/  @!P0 FSEL R6, R10, -R10, P1 ;  /* 0x8000000a0a068208 */ /* 0x000fd20000800000 */
.L_x_4:
[----:B------:R-:W-:Y:S01]  /*0da0*/  FADD R7, -R6, 1 ;  /* 0x3f80000006077421 */ /* 0x000fe20000000100 */
[----:B------:R-:W-:Y:S03]  /*0db0*/  BSSY.RECONVERGENT B0, `(.L_x_6) ;  /* 0x000000e000007945 */ /* 0x000fe60003800200 */
[----:B------:R-:W0:Y:S08]  /*0dc0*/  MUFU.RCP R2, R7 ;  /* 0x0000000700027308 */ /* 0x000e300000001000 */
[----:B------:R-:W1:Y:S01]  /*0dd0*/  FCHK P0, R0, R7 ;  /* 0x0000000700007302 */ /* 0x000e620000000000 */
[----:B0-----:R-:W-:-:S04]  /*0de0*/  FFMA R3, -R7, R2, 1 ;  /* 0x3f80000007037423 */ /* 0x001fc80000000102 */
[----:B------:R-:W-:-:S04]  /*0df0*/  FFMA R3, R2, R3, R2 ;  /* 0x0000000302037223 */ /* 0x000fc80000000002 */
[----:B------:R-:W-:-:S04]  /*0e00*/  FFMA R2, R0, R3, RZ ;  /* 0x0000000300027223 */ /* 0x000fc800000000ff */
[----:B------:R-:W-:-:S04]  /*0e10*/  FFMA R5, -R7, R2, R0 ;  /* 0x0000000207057223 */ /* 0x000fc80000000100 */
[----:B------:R-:W-:Y:S01]  /*0e20*/  FFMA R2, R3, R5, R2 ;  /* 0x0000000503027223 */ /* 0x000fe20000000002 */
[----:B-1----:R-:W-:Y:S06]  /*0e30*/  @!P0 BRA `(.L_x_7) ;  /* 0x0000000000148947 */ /* 0x002fec0003800000 */
[----:B------:R-:W-:Y:S02]  /*0e40*/  MOV R2, R0 ;  /* 0x0000000000027202 */ /* 0x000fe40000000f00 */
[----:B------:R-:W-:Y:S02]  /*0e50*/  MOV R3, R7 ;  /* 0x0000000700037202 */ /* 0x000fe40000000f00 */
[----:B------:R-:W-:-:S07]  /*0e60*/  MOV R8, 0xe80 ;  /* 0x00000e8000087802 */ /* 0x000fce0000000f00 */
[----:B------:R-:W-:Y:S05]  /*0e70*/  CALL.REL.NOINC `($__internal_1_$__cuda_sm3x_div_rn_noftz_f32_slowpath) ;  /* 0x0000000000f87944 */ /* 0x000fea0003c00000 */
[----:B------:R-:W-:-:S07]  /*0e80*/  IMAD.MOV.U32 R2, RZ, RZ, R10 ;  /* 0x000000ffff027224 */ /* 0x000fce00078e000a */
.L_x_7:
[----:B------:R-:W-:Y:S05]  /*0e90*/  BSYNC.RECONVERGENT B0 ;  /* 0x0000000000007941 */ /* 0x000fea0003800200 */
.L_x_6:
[----:B------:R-:W-:Y:S01]  /*0ea0*/  IADD3 R0, PT, PT, R2, -0xd000000, RZ ;  /* 0xf300000002007810 */ /* 0x000fe20007ffe0ff */
[----:B------:R0:W1:Y:S01]  /*0eb0*/  MUFU.RSQ R5, R2 ;  /* 0x0000000200057308 */ /* 0x0000620000001400 */
[----:B------:R-:W-:Y:S02]  /*0ec0*/  BSSY.RECONVERGENT B0, `(.L_x_8) ;  /* 0x000000b000007945 */ /* 0x000fe40003800200 */
[----:B------:R-:W-:-:S13]  /*0ed0*/  ISETP.GT.U32.AND P0, PT, R0, 0x727fffff, PT ;  /* 0x727fffff0000780c */ /* 0x000fda0003f04070 */
[----:B0-----:R-:W-:Y:S05]  /*0ee0*/  @!P0 BRA `(.L_x_9) ;  /* 0x0000000000108947 */ /* 0x001fea0003800000 */
[----:B------:R-:W-:Y:S02]  /*0ef0*/  MOV R0, R2 ;  /* 0x0000000200007202 */ /* 0x000fe40000000f00 */
[----:B------:R-:W-:-:S07]  /*0f00*/  MOV R8, 0xf20 ;  /* 0x00000f2000087802 */ /* 0x000fce0000000f00 */
[----:B-1----:R-:W-:Y:S05]  /*0f10*/  CALL.REL.NOINC `($__internal_0_$__cuda_sm20_sqrt_rn_f32_slowpath) ;  /* 0x0000000000747944 */ /* 0x002fea0003c00000 */
[----:B------:R-:W-:Y:S05]  /*0f20*/  BRA `(.L_x_10) ;  /* 0x0000000000107947 */ /* 0x000fea0003800000 */
.L_x_9:
[C---:B-1----:R-:W-:Y:S01]  /*0f30*/  FMUL.FTZ R3, R5.reuse, R2 ;  /* 0x0000000205037220 */ /* 0x042fe20000410000 */
[----:B------:R-:W-:-:S03]  /*0f40*/  FMUL.FTZ R5, R5, 0.5 ;  /* 0x3f00000005057820 */ /* 0x000fc60000410000 */
[----:B------:R-:W-:-:S04]  /*0f50*/  FFMA R0, -R3, R3, R2 ;  /* 0x0000000303007223 */ /* 0x000fc80000000102 */
[----:B------:R-:W-:-:S07]  /*0f60*/  FFMA R0, R0, R5, R3 ;  /* 0x0000000500007223 */ /* 0x000fce0000000003 */
.L_x_10:
[----:B------:R-:W-:Y:S05]  /*0f70*/  BSYNC.RECONVERGENT B0 ;  /* 0x0000000000007941 */ /* 0x000fea0003800200 */
.L_x_8:
[----:B------:R-:W0:Y:S01]  /*0f80*/  LDCU UR6, c[0x0][0x398] ;  /* 0x00007300ff0677ac */ /* 0x000e220008000800 */
[----:B------:R-:W-:Y:S01]  /*0f90*/  BSSY.RECONVERGENT B0, `(.L_x_11) ;  /* 0x000000f000007945 */ /* 0x000fe20003800200 */
[----:B0-----:R-:W-:-:S04]  /*0fa0*/  FADD R6, R0, UR6 ;  /* 0x0000000600067e21 */ /* 0x001fc80008000000 */
        /* <DEDUP_REMOVED lines=12> */
[----:B------:R-:W-:-:S07]  /*1070*/  MOV R0, R10 ;  /* 0x0000000a00007202 */ /* 0x000fce0000000f00 */
.L_x_12:
[----:B------:R-:W-:Y:S05]  /*1080*/  BSYNC.RECONVERGENT B0 ;  /* 0x0000000000007941 */ /* 0x000fea0003800200 */
.L_x_11:
[----:B------:R-:W0:Y:S01]  /*1090*/  LDC.64 R2, c[0x0][0x3b8] ;  /* 0x0000ee00ff027b82 */ /* 0x000e220000000a00 */
[----:B------:R-:W1:Y:S01]  /*10a0*/  LDCU UR6, c[0x0][0x38c] ;  /* 0x00007180ff0677ac */ /* 0x000e620008000800 */
[----:B0-----:R-:W-:-:S04]  /*10b0*/  IMAD.WIDE R4, R4, 0x4, R2 ;  /* 0x0000000404047825 */ /* 0x001fc800078e0202 */
[----:B-1----:R-:W-:-:S05]  /*10c0*/  FMUL R3, R0, -UR6 ;  /* 0x8000000600037c20 */ /* 0x002fca0008400000 */
[----:B------:R-:W-:Y:S01]  /*10d0*/  STG.E desc[UR4][R4.64], R3 ;  /* 0x0000000304007986 */ /* 0x000fe2000c101904 */
[----:B------:R-:W-:Y:S05]  /*10e0*/  EXIT ;  /* 0x000000000000794d */ /* 0x000fea0003800000 */
        .weak           $__internal_0_$__cuda_sm20_sqrt_rn_f32_slowpath
        .type           $__internal_0_$__cuda_sm20_sqrt_rn_f32_slowpath,@function
        .size           $__internal_0_$__cuda_sm20_sqrt_rn_f32_slowpath,($__internal_1_$__cuda_sm3x_div_rn_noftz_f32_slowpath - $__internal_0_$__cuda_sm20_sqrt_rn_f32_slowpath)
$__internal_0_$__cuda_sm20_sqrt_rn_f32_slowpath:
[----:B------:R-:W-:-:S13]  /*10f0*/  LOP3.LUT P0, RZ, R0, 0x7fffffff, RZ, 0xc0, !PT ;  /* 0x7fffffff00ff7812 */ /* 0x000fda000780c0ff */
[----:B------:R-:W-:Y:S01]  /*1100*/  @!P0 IMAD.MOV.U32 R2, RZ, RZ, R0 ;  /* 0x000000ffff028224 */ /* 0x000fe200078e0000 */
[----:B------:R-:W-:Y:S06]  /*1110*/  @!P0 BRA `(.L_x_13) ;  /* 0x0000000000408947 */ /* 0x000fec0003800000 */
[----:B------:R-:W-:-:S13]  /*1120*/  FSETP.GEU.FTZ.AND P0, PT, R0, RZ, PT ;  /* 0x000000ff0000720b */ /* 0x000fda0003f1e000 */
[----:B------:R-:W-:Y:S01]  /*1130*/  @!P0 MOV R2, 0x7fffffff ;  /* 0x7fffffff00028802 */ /* 0x000fe20000000f00 */
[----:B------:R-:W-:Y:S06]  /*1140*/  @!P0 BRA `(.L_x_13) ;  /* 0x0000000000348947 */ /* 0x000fec0003800000 */
[----:B------:R-:W-:-:S13]  /*1150*/  FSETP.GTU.FTZ.AND P0, PT, |R0|, +INF , PT ;  /* 0x7f8000000000780b */ /* 0x000fda0003f1c200 */
[----:B------:R-:W-:Y:S01]  /*1160*/  @P0 FADD.FTZ R2, R0, 1 ;  /* 0x3f80000000020421 */ /* 0x000fe20000010000 */
[----:B------:R-:W-:Y:S06]  /*1170*/  @P0 BRA `(.L_x_13) ;  /* 0x0000000000280947 */ /* 0x000fec0003800000 */
[----:B------:R-:W-:-:S13]  /*1180*/  FSETP.NEU.FTZ.AND P0, PT, |R0|, +INF , PT ;  /* 0x7f8000000000780b */ /* 0x000fda0003f1d200 */
[----:B------:R-:W-:-:S04]  /*1190*/  @P0 FFMA R3, R0, 1.84467440737095516160e+19, RZ ;  /* 0x5f80000000030823 */ /* 0x000fc800000000ff */
[----:B------:R-:W0:Y:S02]  /*11a0*/  @P0 MUFU.RSQ R2, R3 ;  /* 0x0000000300020308 */ /* 0x000e240000001400 */
[----:B0-----:R-:W-:Y:S01]  /*11b0*/  @P0 FMUL.FTZ R6, R3, R2 ;  /* 0x0000000203060220 */ /* 0x001fe20000410000 */
[----:B------:R-:W-:Y:S01]  /*11c0*/  @P0 FMUL.FTZ R7, R2, 0.5 ;  /* 0x3f00000002070820 */ /* 0x000fe20000410000 */
[----:B------:R-:W-:Y:S02]  /*11d0*/  @!P0 MOV R2, R0 ;  /* 0x0000000000028202 */ /* 0x000fe40000000f00 */
[----:B------:R-:W-:-:S04]  /*11e0*/  @P0 FADD.FTZ R5, -R6, -RZ ;  /* 0x800000ff06050221 */ /* 0x000fc80000010100 */
[----:B------:R-:W-:-:S04]  /*11f0*/  @P0 FFMA R5, R6, R5, R3 ;  /* 0x0000000506050223 */ /* 0x000fc80000000003 */
[----:B------:R-:W-:-:S04]  /*1200*/  @P0 FFMA R5, R5, R7, R6 ;  /* 0x0000000705050223 */ /* 0x000fc80000000006 */
[----:B------:R-:W-:-:S07]  /*1210*/  @P0 FMUL.FTZ R2, R5, 2.3283064365386962891e-10 ;  /* 0x2f80000005020820 */ /* 0x000fce0000410000 */
.L_x_13:
[----:B------:R-:W-:Y:S01]  /*1220*/  HFMA2 R3, -RZ, RZ, 0, 0 ;  /* 0x00000000ff037431 */ /* 0x000fe200000001ff */
[----:B------:R-:W-:Y:S02]  /*1230*/  MOV R0, R2 ;  /* 0x0000000200007202 */ /* 0x000fe40000000f00 */
[----:B------:R-:W-:-:S04]  /*1240*/  MOV R2, R8 ;  /* 0x0000000800027202 */ /* 0x000fc80000000f00 */
[----:B------:R-:W-:Y:S05]  /*1250*/  RET.REL.NODEC R2 `(adam) ;  /* 0xffffffec02687950 */ /* 0x000fea0003c3ffff */
        .weak           $__internal_1_$__cuda_sm3x_div_rn_noftz_f32_slowpath
        .type           $__internal_1_$__cuda_sm3x_div_rn_noftz_f32_slowpath,@function
        .size           $__internal_1_$__cuda_sm3x_div_rn_noftz_f32_slowpath,(.L_x_27 - $__internal_1_$__cuda_sm3x_div_rn_noftz_f32_slowpath)
$__internal_1_$__cuda_sm3x_div_rn_noftz_f32_slowpath:
[----:B------:R-:W-:Y:S01]  /*1260*/  SHF.R.U32.HI R11, RZ, 0x17, R3 ;  /* 0x00000017ff0b7819 */ /* 0x000fe20000011603 */
[----:B------:R-:W-:Y:S01]  /*1270*/  BSSY.RECONVERGENT B1, `(.L_x_14) ;  /* 0x0000062000017945 */ /* 0x000fe20003800200 */
[----:B------:R-:W-:Y:S02]  /*1280*/  SHF.R.U32.HI R10, RZ, 0x17, R2 ;  /* 0x00000017ff0a7819 */ /* 0x000fe40000011602 */
[----:B------:R-:W-:Y:S02]  /*1290*/  LOP3.LUT R11, R11, 0xff, RZ, 0xc0, !PT ;  /* 0x000000ff0b0b7812 */ /* 0x000fe400078ec0ff */
[----:B------:R-:W-:-:S03]  /*12a0*/  LOP3.LUT R14, R10, 0xff, RZ, 0xc0, !PT ;  /* 0x000000ff0a0e7812 */ /* 0x000fc600078ec0ff */
[----:B------:R-:W-:Y:S01]  /*12b0*/  VIADD R13, R11, 0xffffffff ;  /* 0xffffffff0b0d7836 */ /* 0x000fe20000000000 */
[----:B------:R-:W-:-:S04]  /*12c0*/  IADD3 R12, PT, PT, R14, -0x1, RZ ;  /* 0xffffffff0e0c7810 */ /* 0x000fc80007ffe0ff */
[----:B------:R-:W-:-:S04]  /*12d0*/  ISETP.GT.U32.AND P1, PT, R13, 0xfd, PT ;  /* 0x000000fd0d00780c */ /* 0x000fc80003f24070 */
[----:B------:R-:W-:-:S13]  /*12e0*/  ISETP.GT.U32.OR P1, PT, R12, 0xfd, P1 ;  /* 0x000000fd0c00780c */ /* 0x000fda0000f24470 */
[----:B------:R-:W-:Y:S01]  /*12f0*/  @!P1 MOV R10, RZ ;  /* 0x000000ff000a9202 */ /* 0x000fe20000000f00 */
[----:B------:R-:W-:Y:S06]  /*1300*/  @!P1 BRA `(.L_x_15) ;  /* 0x00000000005c9947 */ /* 0x000fec0003800000 */
[----:B------:R-:W-:Y:S02]  /*1310*/  FSETP.GTU.FTZ.AND P1, PT, |R2|, +INF , PT ;  /* 0x7f8000000200780b */ /* 0x000fe40003f3c200 */
[----:B------:R-:W-:-:S04]  /*1320*/  FSETP.GTU.FTZ.AND P2, PT, |R3|, +INF , PT ;  /* 0x7f8000000300780b */ /* 0x000fc80003f5c200 */
[----:B------:R-:W-:-:S13]  /*1330*/  PLOP3.LUT P1, PT, P1, P2, PT, 0xf8, 0x8f ;  /* 0x00000000008f781c */ /* 0x000fda0000f25f70 */
[----:B------:R-:W-:Y:S05]  /*1340*/  @P1 BRA `(.L_x_16) ;  /* 0x00000004004c1947 */ /* 0x000fea0003800000 */
[----:B------:R-:W-:-:S13]  /*1350*/  LOP3.LUT P1, RZ, R3, 0x7fffffff, R2, 0xc8, !PT ;  /* 0x7fffffff03ff7812 */ /* 0x000fda000782c802 */
[----:B------:R-:W-:Y:S05]  /*1360*/  @!P1 BRA `(.L_x_17) ;  /* 0x00000004003c9947 */ /* 0x000fea0003800000 */
[C---:B------:R-:W-:Y:S02]  /*1370*/  FSETP.NEU.FTZ.AND P3, PT, |R2|.reuse, +INF , PT ;  /* 0x7f8000000200780b */ /* 0x040fe40003f7d200 */
[----:B------:R-:W-:Y:S02]  /*1380*/  FSETP.NEU.FTZ.AND P2, PT, |R3|, +INF , PT ;  /* 0x7f8000000300780b */ /* 0x000fe40003f5d200 */
[----:B------:R-:W-:-:S11]  /*1390*/  FSETP.NEU.FTZ.AND P1, PT, |R2|, +INF , PT ;  /* 0x7f8000000200780b */ /* 0x000fd60003f3d200 */
[----:B------:R-:W-:Y:S05]  /*13a0*/  @!P2 BRA !P3, `(.L_x_17) ;  /* 0x00000004002ca947 */ /* 0x000fea0005800000 */
[----:B------:R-:W-:-:S04]  /*13b0*/  LOP3.LUT P3, RZ, R2, 0x7fffffff, RZ, 0xc0, !PT ;  /* 0x7fffffff02ff7812 */ /* 0x000fc8000786c0ff */
[----:B------:R-:W-:-:S13]  /*13c0*/  PLOP3.LUT P2, PT, P2, P3, PT, 0x2f, 0xf2 ;  /* 0x0000000000f2781c */ /* 0x000fda0001746577 */
[----:B------:R-:W-:Y:S05]  /*13d0*/  @P2 BRA `(.L_x_18) ;  /* 0x0000000400182947 */ /* 0x000fea0003800000 */
[----:B------:R-:W-:-:S04]  /*13e0*/  LOP3.LUT P2, RZ, R3, 0x7fffffff, RZ, 0xc0, !PT ;  /* 0x7fffffff03ff7812 */ /* 0x000fc8000784c0ff */
[----:B------:R-:W-:-:S13]  /*13f0*/  PLOP3.LUT P1, PT, P1, P2, PT, 0x2f, 0xf2 ;  /* 0x0000000000f2781c */ /* 0x000fda0000f24577 */
[----:B------:R-:W-:Y:S05]  /*1400*/  @P1 BRA `(.L_x_19) ;  /* 0x0000000400001947 */ /* 0x000fea0003800000 */
[----:B------:R-:W-:Y:S02]  /*1410*/  ISETP.GE.AND P1, PT, R12, RZ, PT ;  /* 0x000000ff0c00720c */ /* 0x000fe40003f26270 */
[----:B------:R-:W-:-:S11]  /*1420*/  ISETP.GE.AND P2, PT, R13, RZ, PT ;  /* 0x000000ff0d00720c */ /* 0x000fd60003f46270 */
[----:B------:R-:W-:Y:S01]  /*1430*/  @P1 MOV R10, RZ ;  /* 0x000000ff000a1202 */ /* 0x000fe20000000f00 */
[----:B------:R-:W-:Y:S01]  /*1440*/  @!P1 FFMA R2, R2, 1.84467440737095516160e+19, RZ ;  /* 0x5f80000002029823 */ /* 0x000fe200000000ff */
[----:B------:R-:W-:Y:S01]  /*1450*/  @!P1 MOV R10, 0xffffffc0 ;  /* 0xffffffc0000a9802 */ /* 0x000fe20000000f00 */
[----:B------:R-:W-:-:S03]  /*1460*/  @!P2 FFMA R3, R3, 1.84467440737095516160e+19, RZ ;  /* 0x5f8000000303a823 */ /* 0x000fc600000000ff */
[----:B------:R-:W-:-:S07]  /*1470*/  @!P2 IADD3 R10, PT, PT, R10, 0x40, RZ ;  /* 0x000000400a0aa810 */ /* 0x000fce0007ffe0ff */
.L_x_15:
[----:B------:R-:W-:Y:S01]  /*1480*/  LEA R12, R11, 0xc0800000, 0x17 ;  /* 0xc08000000b0c7811 */ /* 0x000fe200078eb8ff */
[----:B------:R-:W-:Y:S04]  /*1490*/  BSSY.RECONVERGENT B2, `(.L_x_20) ;  /* 0x0000036000027945 */ /* 0x000fe80003800200 */
[----:B------:R-:W-:Y:S01]  /*14a0*/  IMAD.IADD R12, R3, 0x1, -R12 ;  /* 0x00000001030c7824 */ /* 0x000fe200078e0a0c */
[----:B------:R-:W-:-:S03]  /*14b0*/  IADD3 R3, PT, PT, R14, -0x7f, RZ ;  /* 0xffffff810e037810 */ /* 0x000fc60007ffe0ff */
[----:B------:R-:W0:Y:S01]  /*14c0*/  MUFU.RCP R13, R12 ;  /* 0x0000000c000d7308 */ /* 0x000e220000001000 */
[----:B------:R-:W-:Y:S01]  /*14d0*/  FADD.FTZ R15, -R12, -RZ ;  /* 0x800000ff0c0f7221 */ /* 0x000fe20000010100 */
[C---:B------:R-:W-:Y:S01]  /*14e0*/  IMAD R2, R3.reuse, -0x800000, R2 ;  /* 0xff80000003027824 */ /* 0x040fe200078e0202 */
[----:B------:R-:W-:-:S04]  /*14f0*/  IADD3 R11, PT, PT, R3, 0x7f, -R11 ;  /* 0x0000007f030b7810 */ /* 0x000fc80007ffe80b */
[----:B------:R-:W-:Y:S01]  /*1500*/  IADD3 R11, PT, PT, R11, R10, RZ ;  /* 0x0000000a0b0b7210 */ /* 0x000fe20007ffe0ff */
[----:B0-----:R-:W-:-:S04]  /*1510*/  FFMA R14, R13, R15, 1 ;  /* 0x3f8000000d0e7423 */ /* 0x001fc8000000000f */
[----:B------:R-:W-:-:S04]  /*1520*/  FFMA R16, R13, R14, R13 ;  /* 0x0000000e0d107223 */ /* 0x000fc8000000000d */
[----:B------:R-:W-:-:S04]  /*1530*/  FFMA R13, R2, R16, RZ ;  /* 0x00000010020d7223 */ /* 0x000fc800000000ff */
[----:B------:R-:W-:-:S04]  /*1540*/  FFMA R14, R15, R13, R2 ;  /* 0x0000000d0f0e7223 */ /* 0x000fc80000000002 */
[----:B------:R-:W-:-:S04]  /*1550*/  FFMA R13, R16, R14, R13 ;  /* 0x0000000e100d7223 */ /* 0x000fc8000000000d */
[----:B------:R-:W-:-:S04]  /*1560*/  FFMA R14, R15, R13, R2 ;  /* 0x0000000d0f0e7223 */ /* 0x000fc80000000002 */
[----:B------:R-:W-:-:S05]  /*1570*/  FFMA R2, R16, R14, R13 ;  /* 0x0000000e10027223 */ /* 0x000fca000000000d */
[----:B------:R-:W-:-:S04]  /*1580*/  SHF.R.U32.HI R3, RZ, 0x17, R2 ;  /* 0x00000017ff037819 */ /* 0x000fc80000011602 */
[----:B------:R-:W-:-:S04]  /*1590*/  LOP3.LUT R3, R3, 0xff, RZ, 0xc0, !PT ;  /* 0x000000ff03037812 */ /* 0x000fc800078ec0ff */
[----:B------:R-:W-:-:S04]  /*15a0*/  IADD3 R15, PT, PT, R3, R11, RZ ;  /* 0x0000000b030f7210 */ /* 0x000fc80007ffe0ff */
[----:B------:R-:W-:-:S04]  /*15b0*/  IADD3 R3, PT, PT, R15, -0x1, RZ ;  /* 0xffffffff0f037810 */ /* 0x000fc80007ffe0ff */
[----:B------:R-:W-:-:S13]  /*15c0*/  ISETP.GE.U32.AND P1, PT, R3, 0xfe, PT ;  /* 0x000000fe0300780c */ /* 0x000fda0003f26070 */
[----:B------:R-:W-:Y:S05]  /*15d0*/  @!P1 BRA `(.L_x_21) ;  /* 0x0000000000809947 */ /* 0x000fea0003800000 */
[----:B------:R-:W-:-:S13]  /*15e0*/  ISETP.GT.AND P1, PT, R15, 0xfe, PT ;  /* 0x000000fe0f00780c */ /* 0x000fda0003f24270 */
[----:B------:R-:W-:Y:S05]  /*15f0*/  @P1 BRA `(.L_x_22) ;  /* 0x00000000006c1947 */ /* 0x000fea0003800000 */
[----:B------:R-:W-:-:S13]  /*1600*/  ISETP.GE.AND P1, PT, R15, 0x1, PT ;  /* 0x000000010f00780c */ /* 0x000fda0003f26270 */
[----:B------:R-:W-:Y:S05]  /*1610*/  @P1 BRA `(.L_x_23) ;  /* 0x0000000000741947 */ /* 0x000fea0003800000 */
[----:B------:R-:W-:Y:S02]  /*1620*/  ISETP.GE.AND P1, PT, R15, -0x18, PT ;  /* 0xffffffe80f00780c */ /* 0x000fe40003f26270 */
[----:B------:R-:W-:-:S11]  /*1630*/  LOP3.LUT R2, R2, 0x80000000, RZ, 0xc0, !PT ;  /* 0x8000000002027812 */ /* 0x000fd600078ec0ff */
[----:B------:R-:W-:Y:S05]  /*1640*/  @!P1 BRA `(.L_x_23) ;  /* 0x0000000000689947 */ /* 0x000fea0003800000 */
[CCC-:B------:R-:W-:Y:S01]  /*1650*/  FFMA.RZ R3, R16.reuse, R14.reuse, R13.reuse ;  /* 0x0000000e10037223 */ /* 0x1c0fe2000000c00d */
[C---:B------:R-:W-:Y:S01]  /*1660*/  IADD3 R12, PT, PT, R15.reuse, 0x20, RZ ;  /* 0x000000200f0c7810 */ /* 0x040fe20007ffe0ff */
[CCC-:B------:R-:W-:Y:S01]  /*1670*/  FFMA.RM R10, R16.reuse, R14.reuse, R13.reuse ;  /* 0x0000000e100a7223 */ /* 0x1c0fe2000000400d */
[----:B------:R-:W-:Y:S02]  /*1680*/  ISETP.NE.AND P3, PT, R15, RZ, PT ;  /* 0x000000ff0f00720c */ /* 0x000fe40003f65270 */
[----:B------:R-:W-:Y:S01]  /*1690*/  LOP3.LUT R11, R3, 0x7fffff, RZ, 0xc0, !PT ;  /* 0x007fffff030b7812 */ /* 0x000fe200078ec0ff */
[----:B------:R-:W-:Y:S01]  /*16a0*/  FFMA.RP R3, R16, R14, R13 ;  /* 0x0000000e10037223 */ /* 0x000fe2000000800d */
[----:B------:R-:W-:Y:S01]  /*16b0*/  IMAD.MOV R13, RZ, RZ, -R15 ;  /* 0x000000ffff0d7224 */ /* 0x000fe200078e0a0f */
[----:B------:R-:W-:Y:S02]  /*16c0*/  ISETP.NE.AND P2, PT, R15, RZ, PT ;  /* 0x000000ff0f00720c */ /* 0x000fe40003f45270 */
[----:B------:R-:W-:-:S02]  /*16d0*/  LOP3.LUT R11, R11, 0x800000, RZ, 0xfc, !PT ;  /* 0x008000000b0b7812 */ /* 0x000fc400078efcff */
[----:B------:R-:W-:Y:S02]  /*16e0*/  FSETP.NEU.FTZ.AND P1, PT, R3, R10, PT ;  /* 0x0000000a0300720b */ /* 0x000fe40003f3d000 */
[----:B------:R-:W-:Y:S02]  /*16f0*/  SHF.L.U32 R12, R11, R12, RZ ;  /* 0x0000000c0b0c7219 */ /* 0x000fe400000006ff */
[----:B------:R-:W-:Y:S02]  /*1700*/  SEL R10, R13, RZ, P3 ;  /* 0x000000ff0d0a7207 */ /* 0x000fe40001800000 */
[----:B------:R-:W-:Y:S02]  /*1710*/  ISETP.NE.AND P2, PT, R12, RZ, P2 ;  /* 0x000000ff0c00720c */ /* 0x000fe40001745270 */
[----:B------:R-:W-:Y:S02]  /*1720*/  SHF.R.U32.HI R10, RZ, R10, R11 ;  /* 0x0000000aff0a7219 */ /* 0x000fe4000001160b */
[----:B------:R-:W-:-:S02]  /*1730*/  PLOP3.LUT P1, PT, P1, P2, PT, 0xf8, 0x8f ;  /* 0x00000000008f781c */ /* 0x000fc40000f25f70 */
[----:B------:R-:W-:Y:S02]  /*1740*/  SHF.R.U32.HI R12, RZ, 0x1, R10 ;  /* 0x00000001ff0c7819 */ /* 0x000fe4000001160a */
[----:B------:R-:W-:-:S04]  /*1750*/  SEL R3, RZ, 0x1, !P1 ;  /* 0x00000001ff037807 */ /* 0x000fc80004800000 */
[----:B------:R-:W-:-:S04]  /*1760*/  LOP3.LUT R3, R3, 0x1, R12, 0xf8, !PT ;  /* 0x0000000103037812 */ /* 0x000fc800078ef80c */
[----:B------:R-:W-:-:S04]  /*1770*/  LOP3.LUT R3, R3, R10, RZ, 0xc0, !PT ;  /* 0x0000000a03037212 */ /* 0x000fc800078ec0ff */
[----:B------:R-:W-:-:S04]  /*1780*/  IADD3 R3, PT, PT, R12, R3, RZ ;  /* 0x000000030c037210 */ /* 0x000fc80007ffe0ff */
[----:B------:R-:W-:Y:S01]  /*1790*/  LOP3.LUT R2, R3, R2, RZ, 0xfc, !PT ;  /* 0x0000000203027212 */ /* 0x000fe200078efcff */
[----:B------:R-:W-:Y:S06]  /*17a0*/  BRA `(.L_x_23) ;  /* 0x0000000000107947 */ /* 0x000fec0003800000 */
.L_x_22:
[----:B------:R-:W-:-:S04]  /*17b0*/  LOP3.LUT R2, R2, 0x80000000, RZ, 0xc0, !PT ;  /* 0x8000000002027812 */ /* 0x000fc800078ec0ff */
[----:B------:R-:W-:Y:S01]  /*17c0*/  LOP3.LUT R2, R2, 0x7f800000, RZ, 0xfc, !PT ;  /* 0x7f80000002027812 */ /* 0x000fe200078efcff */
[----:B------:R-:W-:Y:S06]  /*17d0*/  BRA `(.L_x_23) ;  /* 0x0000000000047947 */ /* 0x000fec0003800000 */
.L_x_21:
[----:B------:R-:W-:-:S07]  /*17e0*/  LEA R2, R11, R2, 0x17 ;  /* 0x000000020b027211 */ /* 0x000fce00078eb8ff */
.L_x_23:
[----:B------:R-:W-:Y:S05]  /*17f0*/  BSYNC.RECONVERGENT B2 ;  /* 0x0000000000027941 */ /* 0x000fea0003800200 */
.L_x_20:
[----:B------:R-:W-:Y:S05]  /*1800*/  BRA `(.L_x_24) ;  /* 0x0000000000207947 */ /* 0x000fea0003800000 */
.L_x_19:
[----:B------:R-:W-:-:S04]  /*1810*/  LOP3.LUT R2, R3, 0x80000000, R2, 0x48, !PT ;  /* 0x8000000003027812 */ /* 0x000fc800078e4802 */
[----:B------:R-:W-:Y:S01]  /*1820*/  LOP3.LUT R2, R2, 0x7f800000, RZ, 0xfc, !PT ;  /* 0x7f80000002027812 */ /* 0x000fe200078efcff */
[----:B------:R-:W-:Y:S06]  /*1830*/  BRA `(.L_x_24) ;  /* 0x0000000000147947 */ /* 0x000fec0003800000 */
.L_x_18:
[----:B------:R-:W-:Y:S01]  /*1840*/  LOP3.LUT R2, R3, 0x80000000, R2, 0x48, !PT ;  /* 0x8000000003027812 */ /* 0x000fe200078e4802 */
[----:B------:R-:W-:Y:S06]  /*1850*/  BRA `(.L_x_24) ;  /* 0x00000000000c7947 */ /* 0x000fec0003800000 */
.L_x_17:
[----:B------:R-:W0:Y:S01]  /*1860*/  MUFU.RSQ R2, -QNAN ;  /* 0xffc0000000027908 */ /* 0x000e220000001400 */
[----:B------:R-:W-:Y:S05]  /*1870*/  BRA `(.L_x_24) ;  /* 0x0000000000047947 */ /* 0x000fea0003800000 */
.L_x_16:
[----:B------:R-:W-:-:S07]  /*1880*/  FADD.FTZ R2, R2, R3 ;  /* 0x0000000302027221 */ /* 0x000fce0000010000 */
.L_x_24:
[----:B------:R-:W-:Y:S05]  /*1890*/  BSYNC.RECONVERGENT B1 ;  /* 0x0000000000017941 */ /* 0x000fea0003800200 */
.L_x_14:
[----:B------:R-:W-:Y:S01]  /*18a0*/  HFMA2 R3, -RZ, RZ, 0, 0 ;  /* 0x00000000ff037431 */ /* 0x000fe200000001ff */
[----:B0-----:R-:W-:Y:S02]  /*18b0*/  MOV R10, R2 ;  /* 0x00000002000a7202 */ /* 0x001fe40000000f00 */
[----:B------:R-:W-:-:S04]  /*18c0*/  MOV R2, R8 ;  /* 0x0000000800027202 */ /* 0x000fc80000000f00 */
[----:B------:R-:W-:Y:S05]  /*18d0*/  RET.REL.NODEC R2 `(adam) ;  /* 0xffffffe402c87950 */ /* 0x000fea0003c3ffff */
.L_x_25:
[----:B------:R-:W-:-:S00]  /*18e0*/  BRA `(.L_x_25) ;  /* 0xfffffffc00fc7947 */ /* 0x000fc0000383ffff */
[----:B------:R-:W-:-:S00]  /*18f0*/  NOP ;  /* 0x0000000000007918 */ /* 0x000fc00000000000 */
        /* <DEDUP_REMOVED lines=8> */
.L_x_27:


//--------------------- .nv.shared.reserved.0     --------------------------
	.section	.nv.shared.reserved.0,"aw",@nobits
	.weak		__nv_reservedSMEM_offset_0_alias
	.size		__nv_reservedSMEM_offset_0_alias, 0, 64
	.other		__nv_reservedSMEM_offset_0_alias,@"STO_CUDA_RESERVED_SHARED STV_DEFAULT"
__nv_reservedSMEM_offset_0_alias:
	.zero		0
	.zero		64


//--------------------- .nv.constant0.adam        --------------------------
	.section	.nv.constant0.adam,"a",@progbits
	.sectionflags	@""
	.align	4
.nv.constant0.adam:
	.zero		960


//--------------------- SYMBOLS --------------------------

	.type		.nv.reservedSmem.offset0,@object
	.size		.nv.reservedSmem.offset0,0x4
